//
// Generated by NVIDIA NVVM Compiler
//
// Compiler Build ID: CL-36424714
// Cuda compilation tools, release 13.0, V13.0.88
// Based on NVVM 20.0.0
//

.version 9.0
.target sm_100
.address_size 64

	// .globl	candidate0
// _ZZ10candidate0E8Q_shared has been demoted
// _ZZ10candidate0E8K_shared has been demoted

.visible .entry candidate0(
	.param .u64 .ptr .align 1 candidate0_param_0,
	.param .u64 .ptr .align 1 candidate0_param_1,
	.param .u64 .ptr .align 1 candidate0_param_2
)
.maxntid 48
{
	.reg .pred 	%p<6>;
	.reg .b32 	%r<29>;
	.reg .b32 	%f<311>;
	.reg .b64 	%rd<30>;
	// demoted variable
	.shared .align 4 .b8 _ZZ10candidate0E8Q_shared[20];
	// demoted variable
	.shared .align 4 .b8 _ZZ10candidate0E8K_shared[1536];
	ld.param.u64 	%rd3, [candidate0_param_0];
	ld.param.u64 	%rd4, [candidate0_param_1];
	cvta.to.global.u64 	%rd6, %rd3;
	mov.u32 	%r1, %tid.x;
	setp.gt.u32 	%p1, %r1, 4;
	mul.lo.s32 	%r2, %r1, 5;
	mul.wide.u32 	%rd7, %r2, 4;
	add.s64 	%rd1, %rd6, %rd7;
	shl.b32 	%r6, %r1, 2;
	mov.u32 	%r7, _ZZ10candidate0E8Q_shared;
	add.s32 	%r3, %r7, %r6;
	@%p1 bra 	$L__BB0_2;
	ld.global.nc.f32 	%f161, [%rd1];
	st.shared.f32 	[%r3], %f161;
$L__BB0_2:
	setp.gt.u32 	%p2, %r1, 4;
	mov.u32 	%r4, %ctaid.x;
	mad.lo.s32 	%r8, %r4, 1920, %r2;
	cvta.to.global.u64 	%rd8, %rd4;
	mul.wide.u32 	%rd9, %r8, 4;
	add.s64 	%rd2, %rd8, %rd9;
	ld.global.nc.f32 	%f162, [%rd2];
	mov.u32 	%r10, _ZZ10candidate0E8K_shared;
	add.s32 	%r5, %r10, %r6;
	st.shared.f32 	[%r5], %f162;
	ld.global.nc.f32 	%f163, [%rd2+960];
	st.shared.f32 	[%r5+192], %f163;
	ld.global.nc.f32 	%f164, [%rd2+1920];
	st.shared.f32 	[%r5+384], %f164;
	ld.global.nc.f32 	%f165, [%rd2+2880];
	st.shared.f32 	[%r5+576], %f165;
	ld.global.nc.f32 	%f166, [%rd2+3840];
	st.shared.f32 	[%r5+768], %f166;
	ld.global.nc.f32 	%f167, [%rd2+4800];
	st.shared.f32 	[%r5+960], %f167;
	ld.global.nc.f32 	%f168, [%rd2+5760];
	st.shared.f32 	[%r5+1152], %f168;
	ld.global.nc.f32 	%f169, [%rd2+6720];
	st.shared.f32 	[%r5+1344], %f169;
	bar.sync 	0;
	ld.shared.f32 	%f170, [_ZZ10candidate0E8Q_shared];
	ld.shared.f32 	%f171, [%r5];
	fma.rn.f32 	%f1, %f170, %f171, 0f00000000;
	ld.shared.f32 	%f172, [%r5+192];
	fma.rn.f32 	%f2, %f170, %f172, 0f00000000;
	ld.shared.f32 	%f173, [%r5+384];
	fma.rn.f32 	%f3, %f170, %f173, 0f00000000;
	ld.shared.f32 	%f174, [%r5+576];
	fma.rn.f32 	%f4, %f170, %f174, 0f00000000;
	ld.shared.f32 	%f175, [%r5+768];
	fma.rn.f32 	%f5, %f170, %f175, 0f00000000;
	ld.shared.f32 	%f176, [%r5+960];
	fma.rn.f32 	%f6, %f170, %f176, 0f00000000;
	ld.shared.f32 	%f177, [%r5+1152];
	fma.rn.f32 	%f7, %f170, %f177, 0f00000000;
	ld.shared.f32 	%f178, [%r5+1344];
	fma.rn.f32 	%f8, %f170, %f178, 0f00000000;
	ld.shared.f32 	%f179, [_ZZ10candidate0E8Q_shared+4];
	fma.rn.f32 	%f9, %f179, %f171, 0f00000000;
	fma.rn.f32 	%f10, %f179, %f172, 0f00000000;
	fma.rn.f32 	%f11, %f179, %f173, 0f00000000;
	fma.rn.f32 	%f12, %f179, %f174, 0f00000000;
	fma.rn.f32 	%f13, %f179, %f175, 0f00000000;
	fma.rn.f32 	%f14, %f179, %f176, 0f00000000;
	fma.rn.f32 	%f15, %f179, %f177, 0f00000000;
	fma.rn.f32 	%f16, %f179, %f178, 0f00000000;
	ld.shared.f32 	%f180, [_ZZ10candidate0E8Q_shared+8];
	fma.rn.f32 	%f17, %f180, %f171, 0f00000000;
	fma.rn.f32 	%f18, %f180, %f172, 0f00000000;
	fma.rn.f32 	%f19, %f180, %f173, 0f00000000;
	fma.rn.f32 	%f20, %f180, %f174, 0f00000000;
	fma.rn.f32 	%f21, %f180, %f175, 0f00000000;
	fma.rn.f32 	%f22, %f180, %f176, 0f00000000;
	fma.rn.f32 	%f23, %f180, %f177, 0f00000000;
	fma.rn.f32 	%f24, %f180, %f178, 0f00000000;
	ld.shared.f32 	%f181, [_ZZ10candidate0E8Q_shared+12];
	fma.rn.f32 	%f25, %f181, %f171, 0f00000000;
	fma.rn.f32 	%f26, %f181, %f172, 0f00000000;
	fma.rn.f32 	%f27, %f181, %f173, 0f00000000;
	fma.rn.f32 	%f28, %f181, %f174, 0f00000000;
	fma.rn.f32 	%f29, %f181, %f175, 0f00000000;
	fma.rn.f32 	%f30, %f181, %f176, 0f00000000;
	fma.rn.f32 	%f31, %f181, %f177, 0f00000000;
	fma.rn.f32 	%f32, %f181, %f178, 0f00000000;
	ld.shared.f32 	%f182, [_ZZ10candidate0E8Q_shared+16];
	fma.rn.f32 	%f33, %f182, %f171, 0f00000000;
	fma.rn.f32 	%f34, %f182, %f172, 0f00000000;
	fma.rn.f32 	%f35, %f182, %f173, 0f00000000;
	fma.rn.f32 	%f36, %f182, %f174, 0f00000000;
	fma.rn.f32 	%f37, %f182, %f175, 0f00000000;
	fma.rn.f32 	%f38, %f182, %f176, 0f00000000;
	fma.rn.f32 	%f39, %f182, %f177, 0f00000000;
	fma.rn.f32 	%f40, %f182, %f178, 0f00000000;
	bar.sync 	0;
	@%p2 bra 	$L__BB0_4;
	ld.param.u64 	%rd25, [candidate0_param_0];
	cvta.to.global.u64 	%rd10, %rd25;
	mul.lo.s32 	%r11, %r1, 5;
	mul.wide.u32 	%rd11, %r11, 4;
	add.s64 	%rd12, %rd10, %rd11;
	ld.global.nc.f32 	%f183, [%rd12+4];
	shl.b32 	%r12, %r1, 2;
	mov.u32 	%r13, _ZZ10candidate0E8Q_shared;
	add.s32 	%r14, %r13, %r12;
	st.shared.f32 	[%r14], %f183;
$L__BB0_4:
	ld.global.nc.f32 	%f184, [%rd2+4];
	st.shared.f32 	[%r5], %f184;
	ld.global.nc.f32 	%f185, [%rd2+964];
	st.shared.f32 	[%r5+192], %f185;
	ld.global.nc.f32 	%f186, [%rd2+1924];
	st.shared.f32 	[%r5+384], %f186;
	ld.global.nc.f32 	%f187, [%rd2+2884];
	st.shared.f32 	[%r5+576], %f187;
	ld.global.nc.f32 	%f188, [%rd2+3844];
	st.shared.f32 	[%r5+768], %f188;
	ld.global.nc.f32 	%f189, [%rd2+4804];
	st.shared.f32 	[%r5+960], %f189;
	ld.global.nc.f32 	%f190, [%rd2+5764];
	st.shared.f32 	[%r5+1152], %f190;
	ld.global.nc.f32 	%f191, [%rd2+6724];
	st.shared.f32 	[%r5+1344], %f191;
	bar.sync 	0;
	ld.shared.f32 	%f192, [_ZZ10candidate0E8Q_shared];
	ld.shared.f32 	%f193, [%r5];
	fma.rn.f32 	%f41, %f192, %f193, %f1;
	ld.shared.f32 	%f194, [%r5+192];
	fma.rn.f32 	%f42, %f192, %f194, %f2;
	ld.shared.f32 	%f195, [%r5+384];
	fma.rn.f32 	%f43, %f192, %f195, %f3;
	ld.shared.f32 	%f196, [%r5+576];
	fma.rn.f32 	%f44, %f192, %f196, %f4;
	ld.shared.f32 	%f197, [%r5+768];
	fma.rn.f32 	%f45, %f192, %f197, %f5;
	ld.shared.f32 	%f198, [%r5+960];
	fma.rn.f32 	%f46, %f192, %f198, %f6;
	ld.shared.f32 	%f199, [%r5+1152];
	fma.rn.f32 	%f47, %f192, %f199, %f7;
	ld.shared.f32 	%f200, [%r5+1344];
	fma.rn.f32 	%f48, %f192, %f200, %f8;
	ld.shared.f32 	%f201, [_ZZ10candidate0E8Q_shared+4];
	fma.rn.f32 	%f49, %f201, %f193, %f9;
	fma.rn.f32 	%f50, %f201, %f194, %f10;
	fma.rn.f32 	%f51, %f201, %f195, %f11;
	fma.rn.f32 	%f52, %f201, %f196, %f12;
	fma.rn.f32 	%f53, %f201, %f197, %f13;
	fma.rn.f32 	%f54, %f201, %f198, %f14;
	fma.rn.f32 	%f55, %f201, %f199, %f15;
	fma.rn.f32 	%f56, %f201, %f200, %f16;
	ld.shared.f32 	%f202, [_ZZ10candidate0E8Q_shared+8];
	fma.rn.f32 	%f57, %f202, %f193, %f17;
	fma.rn.f32 	%f58, %f202, %f194, %f18;
	fma.rn.f32 	%f59, %f202, %f195, %f19;
	fma.rn.f32 	%f60, %f202, %f196, %f20;
	fma.rn.f32 	%f61, %f202, %f197, %f21;
	fma.rn.f32 	%f62, %f202, %f198, %f22;
	fma.rn.f32 	%f63, %f202, %f199, %f23;
	fma.rn.f32 	%f64, %f202, %f200, %f24;
	ld.shared.f32 	%f203, [_ZZ10candidate0E8Q_shared+12];
	fma.rn.f32 	%f65, %f203, %f193, %f25;
	fma.rn.f32 	%f66, %f203, %f194, %f26;
	fma.rn.f32 	%f67, %f203, %f195, %f27;
	fma.rn.f32 	%f68, %f203, %f196, %f28;
	fma.rn.f32 	%f69, %f203, %f197, %f29;
	fma.rn.f32 	%f70, %f203, %f198, %f30;
	fma.rn.f32 	%f71, %f203, %f199, %f31;
	fma.rn.f32 	%f72, %f203, %f200, %f32;
	ld.shared.f32 	%f204, [_ZZ10candidate0E8Q_shared+16];
	fma.rn.f32 	%f73, %f204, %f193, %f33;
	fma.rn.f32 	%f74, %f204, %f194, %f34;
	fma.rn.f32 	%f75, %f204, %f195, %f35;
	fma.rn.f32 	%f76, %f204, %f196, %f36;
	fma.rn.f32 	%f77, %f204, %f197, %f37;
	fma.rn.f32 	%f78, %f204, %f198, %f38;
	fma.rn.f32 	%f79, %f204, %f199, %f39;
	fma.rn.f32 	%f80, %f204, %f200, %f40;
	bar.sync 	0;
	@%p2 bra 	$L__BB0_6;
	ld.param.u64 	%rd26, [candidate0_param_0];
	cvta.to.global.u64 	%rd13, %rd26;
	mul.lo.s32 	%r15, %r1, 5;
	mul.wide.u32 	%rd14, %r15, 4;
	add.s64 	%rd15, %rd13, %rd14;
	ld.global.nc.f32 	%f205, [%rd15+8];
	shl.b32 	%r16, %r1, 2;
	mov.u32 	%r17, _ZZ10candidate0E8Q_shared;
	add.s32 	%r18, %r17, %r16;
	st.shared.f32 	[%r18], %f205;
$L__BB0_6:
	ld.global.nc.f32 	%f206, [%rd2+8];
	st.shared.f32 	[%r5], %f206;
	ld.global.nc.f32 	%f207, [%rd2+968];
	st.shared.f32 	[%r5+192], %f207;
	ld.global.nc.f32 	%f208, [%rd2+1928];
	st.shared.f32 	[%r5+384], %f208;
	ld.global.nc.f32 	%f209, [%rd2+2888];
	st.shared.f32 	[%r5+576], %f209;
	ld.global.nc.f32 	%f210, [%rd2+3848];
	st.shared.f32 	[%r5+768], %f210;
	ld.global.nc.f32 	%f211, [%rd2+4808];
	st.shared.f32 	[%r5+960], %f211;
	ld.global.nc.f32 	%f212, [%rd2+5768];
	st.shared.f32 	[%r5+1152], %f212;
	ld.global.nc.f32 	%f213, [%rd2+6728];
	st.shared.f32 	[%r5+1344], %f213;
	bar.sync 	0;
	ld.shared.f32 	%f214, [_ZZ10candidate0E8Q_shared];
	ld.shared.f32 	%f215, [%r5];
	fma.rn.f32 	%f81, %f214, %f215, %f41;
	ld.shared.f32 	%f216, [%r5+192];
	fma.rn.f32 	%f82, %f214, %f216, %f42;
	ld.shared.f32 	%f217, [%r5+384];
	fma.rn.f32 	%f83, %f214, %f217, %f43;
	ld.shared.f32 	%f218, [%r5+576];
	fma.rn.f32 	%f84, %f214, %f218, %f44;
	ld.shared.f32 	%f219, [%r5+768];
	fma.rn.f32 	%f85, %f214, %f219, %f45;
	ld.shared.f32 	%f220, [%r5+960];
	fma.rn.f32 	%f86, %f214, %f220, %f46;
	ld.shared.f32 	%f221, [%r5+1152];
	fma.rn.f32 	%f87, %f214, %f221, %f47;
	ld.shared.f32 	%f222, [%r5+1344];
	fma.rn.f32 	%f88, %f214, %f222, %f48;
	ld.shared.f32 	%f223, [_ZZ10candidate0E8Q_shared+4];
	fma.rn.f32 	%f89, %f223, %f215, %f49;
	fma.rn.f32 	%f90, %f223, %f216, %f50;
	fma.rn.f32 	%f91, %f223, %f217, %f51;
	fma.rn.f32 	%f92, %f223, %f218, %f52;
	fma.rn.f32 	%f93, %f223, %f219, %f53;
	fma.rn.f32 	%f94, %f223, %f220, %f54;
	fma.rn.f32 	%f95, %f223, %f221, %f55;
	fma.rn.f32 	%f96, %f223, %f222, %f56;
	ld.shared.f32 	%f224, [_ZZ10candidate0E8Q_shared+8];
	fma.rn.f32 	%f97, %f224, %f215, %f57;
	fma.rn.f32 	%f98, %f224, %f216, %f58;
	fma.rn.f32 	%f99, %f224, %f217, %f59;
	fma.rn.f32 	%f100, %f224, %f218, %f60;
	fma.rn.f32 	%f101, %f224, %f219, %f61;
	fma.rn.f32 	%f102, %f224, %f220, %f62;
	fma.rn.f32 	%f103, %f224, %f221, %f63;
	fma.rn.f32 	%f104, %f224, %f222, %f64;
	ld.shared.f32 	%f225, [_ZZ10candidate0E8Q_shared+12];
	fma.rn.f32 	%f105, %f225, %f215, %f65;
	fma.rn.f32 	%f106, %f225, %f216, %f66;
	fma.rn.f32 	%f107, %f225, %f217, %f67;
	fma.rn.f32 	%f108, %f225, %f218, %f68;
	fma.rn.f32 	%f109, %f225, %f219, %f69;
	fma.rn.f32 	%f110, %f225, %f220, %f70;
	fma.rn.f32 	%f111, %f225, %f221, %f71;
	fma.rn.f32 	%f112, %f225, %f222, %f72;
	ld.shared.f32 	%f226, [_ZZ10candidate0E8Q_shared+16];
	fma.rn.f32 	%f113, %f226, %f215, %f73;
	fma.rn.f32 	%f114, %f226, %f216, %f74;
	fma.rn.f32 	%f115, %f226, %f217, %f75;
	fma.rn.f32 	%f116, %f226, %f218, %f76;
	fma.rn.f32 	%f117, %f226, %f219, %f77;
	fma.rn.f32 	%f118, %f226, %f220, %f78;
	fma.rn.f32 	%f119, %f226, %f221, %f79;
	fma.rn.f32 	%f120, %f226, %f222, %f80;
	bar.sync 	0;
	@%p2 bra 	$L__BB0_8;
	ld.param.u64 	%rd27, [candidate0_param_0];
	cvta.to.global.u64 	%rd16, %rd27;
	mul.lo.s32 	%r19, %r1, 5;
	mul.wide.u32 	%rd17, %r19, 4;
	add.s64 	%rd18, %rd16, %rd17;
	ld.global.nc.f32 	%f227, [%rd18+12];
	shl.b32 	%r20, %r1, 2;
	mov.u32 	%r21, _ZZ10candidate0E8Q_shared;
	add.s32 	%r22, %r21, %r20;
	st.shared.f32 	[%r22], %f227;
$L__BB0_8:
	ld.global.nc.f32 	%f228, [%rd2+12];
	st.shared.f32 	[%r5], %f228;
	ld.global.nc.f32 	%f229, [%rd2+972];
	st.shared.f32 	[%r5+192], %f229;
	ld.global.nc.f32 	%f230, [%rd2+1932];
	st.shared.f32 	[%r5+384], %f230;
	ld.global.nc.f32 	%f231, [%rd2+2892];
	st.shared.f32 	[%r5+576], %f231;
	ld.global.nc.f32 	%f232, [%rd2+3852];
	st.shared.f32 	[%r5+768], %f232;
	ld.global.nc.f32 	%f233, [%rd2+4812];
	st.shared.f32 	[%r5+960], %f233;
	ld.global.nc.f32 	%f234, [%rd2+5772];
	st.shared.f32 	[%r5+1152], %f234;
	ld.global.nc.f32 	%f235, [%rd2+6732];
	st.shared.f32 	[%r5+1344], %f235;
	bar.sync 	0;
	ld.shared.f32 	%f236, [_ZZ10candidate0E8Q_shared];
	ld.shared.f32 	%f237, [%r5];
	fma.rn.f32 	%f121, %f236, %f237, %f81;
	ld.shared.f32 	%f238, [%r5+192];
	fma.rn.f32 	%f122, %f236, %f238, %f82;
	ld.shared.f32 	%f239, [%r5+384];
	fma.rn.f32 	%f123, %f236, %f239, %f83;
	ld.shared.f32 	%f240, [%r5+576];
	fma.rn.f32 	%f124, %f236, %f240, %f84;
	ld.shared.f32 	%f241, [%r5+768];
	fma.rn.f32 	%f125, %f236, %f241, %f85;
	ld.shared.f32 	%f242, [%r5+960];
	fma.rn.f32 	%f126, %f236, %f242, %f86;
	ld.shared.f32 	%f243, [%r5+1152];
	fma.rn.f32 	%f127, %f236, %f243, %f87;
	ld.shared.f32 	%f244, [%r5+1344];
	fma.rn.f32 	%f128, %f236, %f244, %f88;
	ld.shared.f32 	%f245, [_ZZ10candidate0E8Q_shared+4];
	fma.rn.f32 	%f129, %f245, %f237, %f89;
	fma.rn.f32 	%f130, %f245, %f238, %f90;
	fma.rn.f32 	%f131, %f245, %f239, %f91;
	fma.rn.f32 	%f132, %f245, %f240, %f92;
	fma.rn.f32 	%f133, %f245, %f241, %f93;
	fma.rn.f32 	%f134, %f245, %f242, %f94;
	fma.rn.f32 	%f135, %f245, %f243, %f95;
	fma.rn.f32 	%f136, %f245, %f244, %f96;
	ld.shared.f32 	%f246, [_ZZ10candidate0E8Q_shared+8];
	fma.rn.f32 	%f137, %f246, %f237, %f97;
	fma.rn.f32 	%f138, %f246, %f238, %f98;
	fma.rn.f32 	%f139, %f246, %f239, %f99;
	fma.rn.f32 	%f140, %f246, %f240, %f100;
	fma.rn.f32 	%f141, %f246, %f241, %f101;
	fma.rn.f32 	%f142, %f246, %f242, %f102;
	fma.rn.f32 	%f143, %f246, %f243, %f103;
	fma.rn.f32 	%f144, %f246, %f244, %f104;
	ld.shared.f32 	%f247, [_ZZ10candidate0E8Q_shared+12];
	fma.rn.f32 	%f145, %f247, %f237, %f105;
	fma.rn.f32 	%f146, %f247, %f238, %f106;
	fma.rn.f32 	%f147, %f247, %f239, %f107;
	fma.rn.f32 	%f148, %f247, %f240, %f108;
	fma.rn.f32 	%f149, %f247, %f241, %f109;
	fma.rn.f32 	%f150, %f247, %f242, %f110;
	fma.rn.f32 	%f151, %f247, %f243, %f111;
	fma.rn.f32 	%f152, %f247, %f244, %f112;
	ld.shared.f32 	%f248, [_ZZ10candidate0E8Q_shared+16];
	fma.rn.f32 	%f153, %f248, %f237, %f113;
	fma.rn.f32 	%f154, %f248, %f238, %f114;
	fma.rn.f32 	%f155, %f248, %f239, %f115;
	fma.rn.f32 	%f156, %f248, %f240, %f116;
	fma.rn.f32 	%f157, %f248, %f241, %f117;
	fma.rn.f32 	%f158, %f248, %f242, %f118;
	fma.rn.f32 	%f159, %f248, %f243, %f119;
	fma.rn.f32 	%f160, %f248, %f244, %f120;
	bar.sync 	0;
	@%p2 bra 	$L__BB0_10;
	ld.param.u64 	%rd28, [candidate0_param_0];
	cvta.to.global.u64 	%rd19, %rd28;
	mul.lo.s32 	%r23, %r1, 5;
	mul.wide.u32 	%rd20, %r23, 4;
	add.s64 	%rd21, %rd19, %rd20;
	ld.global.nc.f32 	%f249, [%rd21+16];
	shl.b32 	%r24, %r1, 2;
	mov.u32 	%r25, _ZZ10candidate0E8Q_shared;
	add.s32 	%r26, %r25, %r24;
	st.shared.f32 	[%r26], %f249;
$L__BB0_10:
	ld.param.u64 	%rd29, [candidate0_param_2];
	cvta.to.global.u64 	%rd22, %rd29;
	ld.global.nc.f32 	%f250, [%rd2+16];
	st.shared.f32 	[%r5], %f250;
	ld.global.nc.f32 	%f251, [%rd2+976];
	st.shared.f32 	[%r5+192], %f251;
	ld.global.nc.f32 	%f252, [%rd2+1936];
	st.shared.f32 	[%r5+384], %f252;
	ld.global.nc.f32 	%f253, [%rd2+2896];
	st.shared.f32 	[%r5+576], %f253;
	ld.global.nc.f32 	%f254, [%rd2+3856];
	st.shared.f32 	[%r5+768], %f254;
	ld.global.nc.f32 	%f255, [%rd2+4816];
	st.shared.f32 	[%r5+960], %f255;
	ld.global.nc.f32 	%f256, [%rd2+5776];
	st.shared.f32 	[%r5+1152], %f256;
	ld.global.nc.f32 	%f257, [%rd2+6736];
	st.shared.f32 	[%r5+1344], %f257;
	bar.sync 	0;
	ld.shared.f32 	%f258, [_ZZ10candidate0E8Q_shared];
	ld.shared.f32 	%f259, [%r5];
	fma.rn.f32 	%f260, %f258, %f259, %f121;
	ld.shared.f32 	%f261, [%r5+192];
	fma.rn.f32 	%f262, %f258, %f261, %f122;
	ld.shared.f32 	%f263, [%r5+384];
	fma.rn.f32 	%f264, %f258, %f263, %f123;
	ld.shared.f32 	%f265, [%r5+576];
	fma.rn.f32 	%f266, %f258, %f265, %f124;
	ld.shared.f32 	%f267, [%r5+768];
	fma.rn.f32 	%f268, %f258, %f267, %f125;
	ld.shared.f32 	%f269, [%r5+960];
	fma.rn.f32 	%f270, %f258, %f269, %f126;
	ld.shared.f32 	%f271, [%r5+1152];
	fma.rn.f32 	%f272, %f258, %f271, %f127;
	ld.shared.f32 	%f273, [%r5+1344];
	fma.rn.f32 	%f274, %f258, %f273, %f128;
	ld.shared.f32 	%f275, [_ZZ10candidate0E8Q_shared+4];
	fma.rn.f32 	%f276, %f275, %f259, %f129;
	fma.rn.f32 	%f277, %f275, %f261, %f130;
	fma.rn.f32 	%f278, %f275, %f263, %f131;
	fma.rn.f32 	%f279, %f275, %f265, %f132;
	fma.rn.f32 	%f280, %f275, %f267, %f133;
	fma.rn.f32 	%f281, %f275, %f269, %f134;
	fma.rn.f32 	%f282, %f275, %f271, %f135;
	fma.rn.f32 	%f283, %f275, %f273, %f136;
	ld.shared.f32 	%f284, [_ZZ10candidate0E8Q_shared+8];
	fma.rn.f32 	%f285, %f284, %f259, %f137;
	fma.rn.f32 	%f286, %f284, %f261, %f138;
	fma.rn.f32 	%f287, %f284, %f263, %f139;
	fma.rn.f32 	%f288, %f284, %f265, %f140;
	fma.rn.f32 	%f289, %f284, %f267, %f141;
	fma.rn.f32 	%f290, %f284, %f269, %f142;
	fma.rn.f32 	%f291, %f284, %f271, %f143;
	fma.rn.f32 	%f292, %f284, %f273, %f144;
	ld.shared.f32 	%f293, [_ZZ10candidate0E8Q_shared+12];
	fma.rn.f32 	%f294, %f293, %f259, %f145;
	fma.rn.f32 	%f295, %f293, %f261, %f146;
	fma.rn.f32 	%f296, %f293, %f263, %f147;
	fma.rn.f32 	%f297, %f293, %f265, %f148;
	fma.rn.f32 	%f298, %f293, %f267, %f149;
	fma.rn.f32 	%f299, %f293, %f269, %f150;
	fma.rn.f32 	%f300, %f293, %f271, %f151;
	fma.rn.f32 	%f301, %f293, %f273, %f152;
	ld.shared.f32 	%f302, [_ZZ10candidate0E8Q_shared+16];
	fma.rn.f32 	%f303, %f302, %f259, %f153;
	fma.rn.f32 	%f304, %f302, %f261, %f154;
	fma.rn.f32 	%f305, %f302, %f263, %f155;
	fma.rn.f32 	%f306, %f302, %f265, %f156;
	fma.rn.f32 	%f307, %f302, %f267, %f157;
	fma.rn.f32 	%f308, %f302, %f269, %f158;
	fma.rn.f32 	%f309, %f302, %f271, %f159;
	fma.rn.f32 	%f310, %f302, %f273, %f160;
	mul.lo.s32 	%r27, %r4, 384;
	or.b32  	%r28, %r27, %r1;
	mul.wide.u32 	%rd23, %r28, 4;
	add.s64 	%rd24, %rd22, %rd23;
	st.global.f32 	[%rd24], %f260;
	st.global.f32 	[%rd24+192], %f262;
	st.global.f32 	[%rd24+384], %f264;
	st.global.f32 	[%rd24+576], %f266;
	st.global.f32 	[%rd24+768], %f268;
	st.global.f32 	[%rd24+960], %f270;
	st.global.f32 	[%rd24+1152], %f272;
	st.global.f32 	[%rd24+1344], %f274;
	st.global.f32 	[%rd24+3072], %f276;
	st.global.f32 	[%rd24+3264], %f277;
	st.global.f32 	[%rd24+3456], %f278;
	st.global.f32 	[%rd24+3648], %f279;
	st.global.f32 	[%rd24+3840], %f280;
	st.global.f32 	[%rd24+4032], %f281;
	st.global.f32 	[%rd24+4224], %f282;
	st.global.f32 	[%rd24+4416], %f283;
	st.global.f32 	[%rd24+6144], %f285;
	st.global.f32 	[%rd24+6336], %f286;
	st.global.f32 	[%rd24+6528], %f287;
	st.global.f32 	[%rd24+6720], %f288;
	st.global.f32 	[%rd24+6912], %f289;
	st.global.f32 	[%rd24+7104], %f290;
	st.global.f32 	[%rd24+7296], %f291;
	st.global.f32 	[%rd24+7488], %f292;
	st.global.f32 	[%rd24+9216], %f294;
	st.global.f32 	[%rd24+9408], %f295;
	st.global.f32 	[%rd24+9600], %f296;
	st.global.f32 	[%rd24+9792], %f297;
	st.global.f32 	[%rd24+9984], %f298;
	st.global.f32 	[%rd24+10176], %f299;
	st.global.f32 	[%rd24+10368], %f300;
	st.global.f32 	[%rd24+10560], %f301;
	st.global.f32 	[%rd24+12288], %f303;
	st.global.f32 	[%rd24+12480], %f304;
	st.global.f32 	[%rd24+12672], %f305;
	st.global.f32 	[%rd24+12864], %f306;
	st.global.f32 	[%rd24+13056], %f307;
	st.global.f32 	[%rd24+13248], %f308;
	st.global.f32 	[%rd24+13440], %f309;
	st.global.f32 	[%rd24+13632], %f310;
	ret;

}


// ===== COMPILED SASS (sm_100) =====

	.target	sm_100

	.elftype	@"ET_EXEC"


//--------------------- .note.nv.tkinfo           --------------------------
	.section	.note.nv.tkinfo,"",@"SHT_NOTE"
	.sectionflags	@"SHF_NOTE_NV_TKINFO"
	.tkinfo
        /*0018*/ 	.word	0x00000002
        /*0030*/ 	.string	""
        /*0030*/ 	.string	"ptxas"
        /*0030*/ 	.string	"Cuda compilation tools, release 13.0, V13.0.88"
        /*0030*/ 	.string	"Build cuda_13.0.r13.0/compiler.36424714_0"
        /*0030*/ 	.string	"-arch sm_100 -m 64 "



//--------------------- .note.nv.cuinfo           --------------------------
	.section	.note.nv.cuinfo,"",@"SHT_NOTE"
	.sectionflags	@"SHF_NOTE_NV_CUINFO"
        /*0018*/ 	.short	0x0002
        /*001a*/ 	.short	0x0064
        /*001c*/ 	.short	0x0082
	.zero		2


//--------------------- .nv.info                  --------------------------
	.section	.nv.info,"",@"SHT_CUDA_INFO"
	.align	4


	//----- nvinfo : EIATTR_REGCOUNT
	.align		4
        /*0000*/ 	.byte	0x04, 0x2f
        /*0002*/ 	.short	(.L_1 - .L_0)
	.align		4
.L_0:
        /*0004*/ 	.word	index@(candidate0)
        /*0008*/ 	.word	0x00000040


	//----- nvinfo : EIATTR_FRAME_SIZE
	.align		4
.L_1:
        /*000c*/ 	.byte	0x04, 0x11
        /*000e*/ 	.short	(.L_3 - .L_2)
	.align		4
.L_2:
        /*0010*/ 	.word	index@(candidate0)
        /*0014*/ 	.word	0x00000000


	//----- nvinfo : EIATTR_MIN_STACK_SIZE
	.align		4
.L_3:
        /*0018*/ 	.byte	0x04, 0x12
        /*001a*/ 	.short	(.L_5 - .L_4)
	.align		4
.L_4:
        /*001c*/ 	.word	index@(candidate0)
        /*0020*/ 	.word	0x00000000
.L_5:


//--------------------- .nv.compat                --------------------------
	.section	.nv.compat,"",@"SHT_CUDA_COMPAT_INFO"
	.align	4
        /*0000*/ 	.byte	0x02, 0x09, 0x00, 0x00, 0x02, 0x02, 0x01, 0x00, 0x02, 0x05, 0x05, 0x00, 0x03, 0x07, 0x01, 0x01
        /*0010*/ 	.byte	0x02, 0x03, 0x00, 0x00, 0x02, 0x06, 0x01, 0x00, 0x04, 0x0b, 0x08, 0x00, 0x09, 0x00, 0x00, 0x00
        /*0020*/ 	.byte	0x00, 0x00, 0x00, 0x00


//--------------------- .nv.info.candidate0       --------------------------
	.section	.nv.info.candidate0,"",@"SHT_CUDA_INFO"
	.sectionflags	@""
	.align	4


	//----- nvinfo : EIATTR_CUDA_API_VERSION
	.align		4
        /*0000*/ 	.byte	0x04, 0x37
        /*0002*/ 	.short	(.L_7 - .L_6)
.L_6:
        /*0004*/ 	.word	0x00000082


	//----- nvinfo : EIATTR_KPARAM_INFO
	.align		4
.L_7:
        /*0008*/ 	.byte	0x04, 0x17
        /*000a*/ 	.short	(.L_9 - .L_8)
.L_8:
        /*000c*/ 	.word	0x00000000
        /*0010*/ 	.short	0x0002
        /*0012*/ 	.short	0x0010
        /*0014*/ 	.byte	0x00, 0xf5, 0x21, 0x00


	//----- nvinfo : EIATTR_KPARAM_INFO
	.align		4
.L_9:
        /*0018*/ 	.byte	0x04, 0x17
        /*001a*/ 	.short	(.L_11 - .L_10)
.L_10:
        /*001c*/ 	.word	0x00000000
        /*0020*/ 	.short	0x0001
        /*0022*/ 	.short	0x0008
        /*0024*/ 	.byte	0x00, 0xf5, 0x21, 0x00


	//----- nvinfo : EIATTR_KPARAM_INFO
	.align		4
.L_11:
        /*0028*/ 	.byte	0x04, 0x17
        /*002a*/ 	.short	(.L_13 - .L_12)
.L_12:
        /*002c*/ 	.word	0x00000000
        /*0030*/ 	.short	0x0000
        /*0032*/ 	.short	0x0000
        /*0034*/ 	.byte	0x00, 0xf5, 0x21, 0x00


	//----- nvinfo : EIATTR_SPARSE_MMA_MASK
	.align		4
.L_13:
        /*0038*/ 	.byte	0x03, 0x50
        /*003a*/ 	.short	0x0000


	//----- nvinfo : EIATTR_MAXREG_COUNT
	.align		4
        /*003c*/ 	.byte	0x03, 0x1b
        /*003e*/ 	.short	0x00ff


	//----- nvinfo : EIATTR_NUM_BARRIERS
	.align		4
        /*0040*/ 	.byte	0x02, 0x4c
        /*0042*/ 	.byte	0x01
	.zero		1


	//----- nvinfo : EIATTR_MERCURY_ISA_VERSION
	.align		4
        /*0044*/ 	.byte	0x03, 0x5f
        /*0046*/ 	.short	0x0101


	//----- nvinfo : EIATTR_VRC_CTA_INIT_COUNT
	.align		4
        /*0048*/ 	.byte	0x02, 0x4a
	.zero		1
	.zero		1


	//----- nvinfo : EIATTR_EXIT_INSTR_OFFSETS
	.align		4
        /*004c*/ 	.byte	0x04, 0x1c
        /*004e*/ 	.short	(.L_15 - .L_14)


	//   ....[0]....
.L_14:
        /*0050*/ 	.word	0x000019e0


	//----- nvinfo : EIATTR_MAX_THREADS
	.align		4
.L_15:
        /*0054*/ 	.byte	0x04, 0x05
        /*0056*/ 	.short	(.L_17 - .L_16)
.L_16:
        /*0058*/ 	.word	0x00000030
        /*005c*/ 	.word	0x00000001
        /*0060*/ 	.word	0x00000001


	//----- nvinfo : EIATTR_CBANK_PARAM_SIZE
	.align		4
.L_17:
        /*0064*/ 	.byte	0x03, 0x19
        /*0066*/ 	.short	0x0018


	//----- nvinfo : EIATTR_PARAM_CBANK
	.align		4
        /*0068*/ 	.byte	0x04, 0x0a
        /*006a*/ 	.short	(.L_19 - .L_18)
	.align		4
.L_18:
        /*006c*/ 	.word	index@(.nv.constant0.candidate0)
        /*0070*/ 	.short	0x0380
        /*0072*/ 	.short	0x0018


	//----- nvinfo : EIATTR_SW_WAR
	.align		4
.L_19:
        /*0074*/ 	.byte	0x04, 0x36
        /*0076*/ 	.short	(.L_21 - .L_20)
.L_20:
        /*0078*/ 	.word	0x00000008
.L_21:


//--------------------- .nv.callgraph             --------------------------
	.section	.nv.callgraph,"",@"SHT_CUDA_CALLGRAPH"
	.align	4
	.sectionentsize	8
	.align		4
        /*0000*/ 	.word	0x00000000
	.align		4
        /*0004*/ 	.word	0xffffffff
	.align		4
        /*0008*/ 	.word	0x00000000
	.align		4
        /*000c*/ 	.word	0xfffffffe
	.align		4
        /*0010*/ 	.word	0x00000000
	.align		4
        /*0014*/ 	.word	0xfffffffd
	.align		4
        /*0018*/ 	.word	0x00000000
	.align		4
        /*001c*/ 	.word	0xfffffffc


//--------------------- .text.candidate0          --------------------------
	.section	.text.candidate0,"ax",@progbits
	.align	128
        .global         candidate0
        .type           candidate0,@function
        .size           candidate0,(.L_x_1 - candidate0)
        .other          candidate0,@"STO_CUDA_ENTRY STV_DEFAULT"
candidate0:
.text.candidate0:
[----:B------:R-:W-:Y:S01]  /*0000*/  LDC R1, c[0x0][0x37c] ;  /* 0x0000df00ff017b82 */ /* 0x000fe20000000800 */
[----:B------:R-:W0:Y:S07]  /*0010*/  S2R R11, SR_TID.X ;  /* 0x00000000000b7919 */ /* 0x000e2e0000002100 */
[----:B------:R-:W1:Y:S01]  /*0020*/  LDC.64 R54, c[0x0][0x380] ;  /* 0x0000e000ff367b82 */ /* 0x000e620000000a00 */
[----:B------:R-:W2:Y:S01]  /*0030*/  LDCU.64 UR8, c[0x0][0x358] ;  /* 0x00006b00ff0877ac */ /* 0x000ea20008000a00 */
[----:B------:R-:W3:Y:S06]  /*0040*/  S2R R8, SR_CTAID.X ;  /* 0x0000000000087919 */ /* 0x000eec0000002500 */
[----:B------:R-:W4:Y:S01]  /*0050*/  LDC.64 R34, c[0x0][0x388] ;  /* 0x0000e200ff227b82 */ /* 0x000f220000000a00 */
[----:B0-----:R-:W-:-:S02]  /*0060*/  ISETP.GT.U32.AND P0, PT, R11, 0x4, PT ;  /* 0x000000040b00780c */ /* 0x001fc40003f04070 */
[----:B------:R-:W-:-:S05]  /*0070*/  LEA R3, R11, R11, 0x2 ;  /* 0x0000000b0b037211 */ /* 0x000fca00078e10ff */
[----:B---3--:R-:W-:Y:S02]  /*0080*/  IMAD R5, R8, 0x780, R3 ;  /* 0x0000078008057824 */ /* 0x008fe400078e0203 */
[----:B-1----:R-:W-:-:S04]  /*0090*/  IMAD.WIDE.U32 R54, R3, 0x4, R54 ;  /* 0x0000000403367825 */ /* 0x002fc800078e0036 */
[----:B----4-:R-:W-:Y:S01]  /*00a0*/  IMAD.WIDE.U32 R34, R5, 0x4, R34 ;  /* 0x0000000405227825 */ /* 0x010fe200078e0022 */
[----:B--2---:R-:W2:Y:S04]  /*00b0*/  @!P0 LDG.E.CONSTANT R3, desc[UR8][R54.64] ;  /* 0x0000000836038981 */ /* 0x004ea8000c1e9900 */
[----:B------:R-:W3:Y:S04]  /*00c0*/  LDG.E.CONSTANT R2, desc[UR8][R34.64] ;  /* 0x0000000822027981 */ /* 0x000ee8000c1e9900 */
[----:B------:R-:W4:Y:S04]  /*00d0*/  LDG.E.CONSTANT R10, desc[UR8][R34.64+0x3c0] ;  /* 0x0003c008220a7981 */ /* 0x000f28000c1e9900 */
[----:B------:R-:W5:Y:S04]  /*00e0*/  LDG.E.CONSTANT R12, desc[UR8][R34.64+0x780] ;  /* 0x00078008220c7981 */ /* 0x000f68000c1e9900 */
[----:B------:R-:W5:Y:S04]  /*00f0*/  LDG.E.CONSTANT R14, desc[UR8][R34.64+0xb40] ;  /* 0x000b4008220e7981 */ /* 0x000f68000c1e9900 */
[----:B------:R-:W5:Y:S04]  /*0100*/  LDG.E.CONSTANT R16, desc[UR8][R34.64+0xf00] ;  /* 0x000f000822107981 */ /* 0x000f68000c1e9900 */
[----:B------:R-:W5:Y:S04]  /*0110*/  LDG.E.CONSTANT R20, desc[UR8][R34.64+0x12c0] ;  /* 0x0012c00822147981 */ /* 0x000f68000c1e9900 */
[----:B------:R-:W5:Y:S04]  /*0120*/  LDG.E.CONSTANT R32, desc[UR8][R34.64+0x1680] ;  /* 0x0016800822207981 */ /* 0x000f68000c1e9900 */
[----:B------:R-:W5:Y:S04]  /*0130*/  LDG.E.CONSTANT R36, desc[UR8][R34.64+0x1a40] ;  /* 0x001a400822247981 */ /* 0x000f68000c1e9900 */
[----:B------:R-:W5:Y:S04]  /*0140*/  @!P0 LDG.E.CONSTANT R13, desc[UR8][R54.64+0x4] ;  /* 0x00000408360d8981 */ /* 0x000f68000c1e9900 */
[----:B------:R-:W5:Y:S04]  /*0150*/  LDG.E.CONSTANT R40, desc[UR8][R34.64+0x4] ;  /* 0x0000040822287981 */ /* 0x000f68000c1e9900 */
[----:B------:R-:W5:Y:S04]  /*0160*/  LDG.E.CONSTANT R44, desc[UR8][R34.64+0x3c4] ;  /* 0x0003c408222c7981 */ /* 0x000f68000c1e9900 */
[----:B------:R-:W5:Y:S04]  /*0170*/  LDG.E.CONSTANT R46, desc[UR8][R34.64+0x784] ;  /* 0x00078408222e7981 */ /* 0x000f68000c1e9900 */
[----:B------:R-:W5:Y:S04]  /*0180*/  LDG.E.CONSTANT R38, desc[UR8][R34.64+0xb44] ;  /* 0x000b440822267981 */ /* 0x000f68000c1e9900 */
[----:B------:R-:W5:Y:S04]  /*0190*/  LDG.E.CONSTANT R60, desc[UR8][R34.64+0xf04] ;  /* 0x000f0408223c7981 */ /* 0x000f68000c1e9900 */
[----:B------:R-:W5:Y:S04]  /*01a0*/  LDG.E.CONSTANT R19, desc[UR8][R34.64+0x12c4] ;  /* 0x0012c40822137981 */ /* 0x000f68000c1e9900 */
[----:B------:R-:W5:Y:S04]  /*01b0*/  LDG.E.CONSTANT R24, desc[UR8][R34.64+0x1684] ;  /* 0x0016840822187981 */ /* 0x000f68000c1e9900 */
[----:B------:R-:W5:Y:S01]  /*01c0*/  LDG.E.CONSTANT R26, desc[UR8][R34.64+0x1a44] ;  /* 0x001a4408221a7981 */ /* 0x000f62000c1e9900 */
[----:B------:R-:W0:Y:S01]  /*01d0*/  S2UR UR6, SR_CgaCtaId ;  /* 0x00000000000679c3 */ /* 0x000e220000008800 */
[----:B------:R-:W-:-:S02]  /*01e0*/  UMOV UR4, 0x400 ;  /* 0x0000040000047882 */ /* 0x000fc40000000000 */
[----:B------:R-:W-:Y:S01]  /*01f0*/  UIADD3 UR5, UPT, UPT, UR4, 0x14, URZ ;  /* 0x0000001404057890 */ /* 0x000fe2000fffe0ff */
[----:B------:R-:W1:Y:S01]  /*0200*/  S2R R9, SR_TID.X ;  /* 0x0000000000097919 */ /* 0x000e620000002100 */
[----:B------:R-:W5:Y:S01]  /*0210*/  @!P0 LDG.E.CONSTANT R21, desc[UR8][R54.64+0x8] ;  /* 0x0000080836158981 */ /* 0x000f62000c1e9900 */
[----:B0-----:R-:W-:Y:S02]  /*0220*/  ULEA UR4, UR6, UR4, 0x18 ;  /* 0x0000000406047291 */ /* 0x001fe4000f8ec0ff */
[----:B------:R-:W-:-:S04]  /*0230*/  ULEA UR5, UR6, UR5, 0x18 ;  /* 0x0000000506057291 */ /* 0x000fc8000f8ec0ff */
[C---:B------:R-:W-:Y:S02]  /*0240*/  LEA R0, R11.reuse, UR4, 0x2 ;  /* 0x000000040b007c11 */ /* 0x040fe4000f8e10ff */
[----:B------:R-:W-:-:S03]  /*0250*/  LEA R11, R11, UR5, 0x2 ;  /* 0x000000050b0b7c11 */ /* 0x000fc6000f8e10ff */
[----:B--2---:R-:W-:Y:S04]  /*0260*/  @!P0 STS [R0], R3 ;  /* 0x0000000300008388 */ /* 0x004fe80000000800 */
[----:B---3--:R-:W-:Y:S04]  /*0270*/  STS [R11], R2 ;  /* 0x000000020b007388 */ /* 0x008fe80000000800 */
[----:B----4-:R-:W-:Y:S04]  /*0280*/  STS [R11+0xc0], R10 ;  /* 0x0000c00a0b007388 */ /* 0x010fe80000000800 */
[----:B-----5:R-:W-:Y:S04]  /*0290*/  STS [R11+0x180], R12 ;  /* 0x0001800c0b007388 */ /* 0x020fe80000000800 */
[----:B------:R-:W-:Y:S04]  /*02a0*/  STS [R11+0x240], R14 ;  /* 0x0002400e0b007388 */ /* 0x000fe80000000800 */
[----:B------:R-:W-:Y:S04]  /*02b0*/  STS [R11+0x300], R16 ;  /* 0x000300100b007388 */ /* 0x000fe80000000800 */
[----:B------:R-:W-:Y:S04]  /*02c0*/  STS [R11+0x3c0], R20 ;  /* 0x0003c0140b007388 */ /* 0x000fe80000000800 */
[----:B------:R1:W-:Y:S04]  /*02d0*/  STS [R11+0x480], R32 ;  /* 0x000480200b007388 */ /* 0x0003e80000000800 */
[----:B------:R-:W-:Y:S01]  /*02e0*/  STS [R11+0x540], R36 ;  /* 0x000540240b007388 */ /* 0x000fe20000000800 */
[----:B------:R-:W-:Y:S01]  /*02f0*/  BAR.SYNC.DEFER_BLOCKING 0x0 ;  /* 0x0000000000007b1d */ /* 0x000fe20000010000 */
[----:B-1----:R-:W-:-:S05]  /*0300*/  LEA R32, R9, UR4, 0x2 ;  /* 0x0000000409207c11 */ /* 0x002fca000f8e10ff */
[----:B------:R-:W-:Y:S04]  /*0310*/  LDS R22, [R11] ;  /* 0x000000000b167984 */ /* 0x000fe80000000800 */
[----:B------:R-:W0:Y:S04]  /*0320*/  LDS.128 R4, [UR4] ;  /* 0x00000004ff047984 */ /* 0x000e280008000c00 */
[----:B------:R-:W1:Y:S04]  /*0330*/  LDS R18, [R11+0xc0] ;  /* 0x0000c0000b127984 */ /* 0x000e680000000800 */
[----:B------:R-:W2:Y:S04]  /*0340*/  LDS R48, [R11+0x180] ;  /* 0x000180000b307984 */ /* 0x000ea80000000800 */
[----:B------:R-:W3:Y:S04]  /*0350*/  LDS R42, [R11+0x240] ;  /* 0x000240000b2a7984 */ /* 0x000ee80000000800 */
[----:B------:R-:W4:Y:S04]  /*0360*/  LDS R30, [R11+0x300] ;  /* 0x000300000b1e7984 */ /* 0x000f280000000800 */
[----:B------:R-:W5:Y:S04]  /*0370*/  LDS R28, [R11+0x3c0] ;  /* 0x0003c0000b1c7984 */ /* 0x000f680000000800 */
[----:B------:R-:W5:Y:S04]  /*0380*/  LDS R14, [R11+0x480] ;  /* 0x000480000b0e7984 */ /* 0x000f680000000800 */
[----:B------:R-:W5:Y:S04]  /*0390*/  LDS R20, [R11+0x540] ;  /* 0x000540000b147984 */ /* 0x000f680000000800 */
[----:B------:R-:W5:Y:S01]  /*03a0*/  LDS R57, [UR4+0x10] ;  /* 0x00001004ff397984 */ /* 0x000f620008000800 */
[----:B------:R-:W-:Y:S01]  /*03b0*/  BAR.SYNC.DEFER_BLOCKING 0x0 ;  /* 0x0000000000007b1d */ /* 0x000fe20000010000 */
[----:B0-----:R-:W-:Y:S01]  /*03c0*/  FFMA R47, R4, R22, RZ ;  /* 0x00000016042f7223 */ /* 0x001fe200000000ff */
[C---:B------:R-:W-:Y:S01]  /*03d0*/  FFMA R58, R22.reuse, R7, RZ ;  /* 0x00000007163a7223 */ /* 0x040fe200000000ff */
[C---:B------:R-:W-:Y:S01]  /*03e0*/  FFMA R56, R22.reuse, R5, RZ ;  /* 0x0000000516387223 */ /* 0x040fe200000000ff */
[----:B------:R-:W-:Y:S01]  /*03f0*/  FFMA R49, R22, R6, RZ ;  /* 0x0000000616317223 */ /* 0x000fe200000000ff */
[----:B-1----:R-:W-:Y:S01]  /*0400*/  FFMA R37, R4, R18, RZ ;  /* 0x0000001204257223 */ /* 0x002fe200000000ff */
[C---:B------:R-:W-:Y:S01]  /*0410*/  FFMA R52, R18.reuse, R7, RZ ;  /* 0x0000000712347223 */ /* 0x040fe200000000ff */
[C---:B------:R-:W-:Y:S01]  /*0420*/  FFMA R16, R18.reuse, R5, RZ ;  /* 0x0000000512107223 */ /* 0x040fe200000000ff */
[----:B------:R-:W-:Y:S01]  /*0430*/  FFMA R45, R18, R6, RZ ;  /* 0x00000006122d7223 */ /* 0x000fe200000000ff */
[----:B--2---:R-:W-:Y:S01]  /*0440*/  FFMA R43, R4, R48, RZ ;  /* 0x00000030042b7223 */ /* 0x004fe200000000ff */
[C---:B------:R-:W-:Y:S01]  /*0450*/  FFMA R50, R48.reuse, R7, RZ ;  /* 0x0000000730327223 */ /* 0x040fe200000000ff */
[----:B------:R-:W-:Y:S01]  /*0460*/  FFMA R59, R48, R6, RZ ;  /* 0x00000006303b7223 */ /* 0x000fe200000000ff */
[----:B---3--:R-:W-:Y:S01]  /*0470*/  FFMA R31, R4, R42, RZ ;  /* 0x0000002a041f7223 */ /* 0x008fe200000000ff */
[C---:B------:R-:W-:Y:S01]  /*0480*/  FFMA R2, R42.reuse, R5, RZ ;  /* 0x000000052a027223 */ /* 0x040fe200000000ff */
[----:B------:R-:W-:Y:S01]  /*0490*/  FFMA R41, R42, R6, RZ ;  /* 0x000000062a297223 */ /* 0x000fe200000000ff */
[----:B----4-:R-:W-:Y:S01]  /*04a0*/  FFMA R29, R4, R30, RZ ;  /* 0x0000001e041d7223 */ /* 0x010fe200000000ff */
[CC--:B------:R-:W-:Y:S01]  /*04b0*/  FFMA R36, R30.reuse, R7.reuse, RZ ;  /* 0x000000071e247223 */ /* 0x0c0fe200000000ff */
[----:B------:R-:W-:Y:S01]  /*04c0*/  FFMA R39, R30, R6, RZ ;  /* 0x000000061e277223 */ /* 0x000fe200000000ff */
[----:B------:R0:W-:Y:S01]  /*04d0*/  @!P0 STS [R32], R13 ;  /* 0x0000000d20008388 */ /* 0x0001e20000000800 */
[----:B-----5:R-:W-:Y:S01]  /*04e0*/  FFMA R9, R4, R28, RZ ;  /* 0x0000001c04097223 */ /* 0x020fe200000000ff */
[C---:B------:R-:W-:Y:S01]  /*04f0*/  FFMA R10, R28.reuse, R7, RZ ;  /* 0x000000071c0a7223 */ /* 0x040fe200000000ff */
[-C--:B------:R-:W-:Y:S01]  /*0500*/  FFMA R12, R28, R5.reuse, RZ ;  /* 0x000000051c0c7223 */ /* 0x080fe200000000ff */
[----:B------:R1:W-:Y:S01]  /*0510*/  STS [R11], R40 ;  /* 0x000000280b007388 */ /* 0x0003e20000000800 */
[----:B------:R-:W-:Y:S01]  /*0520*/  FFMA R3, R4, R14, RZ ;  /* 0x0000000e04037223 */ /* 0x000fe200000000ff */
[----:B------:R-:W-:Y:S01]  /*0530*/  FFMA R0, R14, R5, RZ ;  /* 0x000000050e007223 */ /* 0x000fe200000000ff */
[----:B------:R-:W-:Y:S01]  /*0540*/  FFMA R51, R28, R6, RZ ;  /* 0x000000061c337223 */ /* 0x000fe200000000ff */
[----:B------:R2:W-:Y:S01]  /*0550*/  STS [R11+0xc0], R44 ;  /* 0x0000c02c0b007388 */ /* 0x0005e20000000800 */
[-C--:B------:R-:W-:Y:S01]  /*0560*/  FFMA R33, R20, R7.reuse, RZ ;  /* 0x0000000714217223 */ /* 0x080fe200000000ff */
[----:B0-----:R-:W-:Y:S01]  /*0570*/  FFMA R13, R4, R20, RZ ;  /* 0x00000014040d7223 */ /* 0x001fe200000000ff */
[----:B------:R-:W-:Y:S01]  /*0580*/  FFMA R4, R14, R7, RZ ;  /* 0x000000070e047223 */ /* 0x000fe200000000ff */
[----:B------:R0:W-:Y:S01]  /*0590*/  STS [R11+0x180], R46 ;  /* 0x0001802e0b007388 */ /* 0x0001e20000000800 */
[----:B------:R-:W-:Y:S01]  /*05a0*/  FFMA R18, R18, R57, RZ ;  /* 0x0000003912127223 */ /* 0x000fe200000000ff */
[----:B-1----:R-:W-:Y:S01]  /*05b0*/  FFMA R40, R30, R5, RZ ;  /* 0x000000051e287223 */ /* 0x002fe200000000ff */
[-C--:B------:R-:W-:Y:S01]  /*05c0*/  FFMA R17, R14, R6.reuse, RZ ;  /* 0x000000060e117223 */ /* 0x080fe200000000ff */
[----:B------:R1:W-:Y:S01]  /*05d0*/  STS [R11+0x240], R38 ;  /* 0x000240260b007388 */ /* 0x0003e20000000800 */
[----:B------:R-:W-:Y:S01]  /*05e0*/  FFMA R15, R20, R6, RZ ;  /* 0x00000006140f7223 */ /* 0x000fe200000000ff */
[----:B--2---:R-:W-:Y:S01]  /*05f0*/  FFMA R44, R42, R7, RZ ;  /* 0x000000072a2c7223 */ /* 0x004fe200000000ff */
[-C--:B------:R-:W-:Y:S01]  /*0600*/  FFMA R22, R22, R57.reuse, RZ ;  /* 0x0000003916167223 */ /* 0x080fe200000000ff */
[----:B------:R2:W-:Y:S01]  /*0610*/  STS [R11+0x300], R60 ;  /* 0x0003003c0b007388 */ /* 0x0005e20000000800 */
[----:B------:R-:W-:Y:S01]  /*0620*/  FFMA R42, R42, R57, RZ ;  /* 0x000000392a2a7223 */ /* 0x000fe200000000ff */
[C---:B0-----:R-:W-:Y:S01]  /*0630*/  FFMA R46, R48.reuse, R5, RZ ;  /* 0x00000005302e7223 */ /* 0x041fe200000000ff */
[-C--:B------:R-:W-:Y:S01]  /*0640*/  FFMA R48, R48, R57.reuse, RZ ;  /* 0x0000003930307223 */ /* 0x080fe200000000ff */
[----:B------:R-:W-:Y:S01]  /*0650*/  STS [R11+0x3c0], R19 ;  /* 0x0003c0130b007388 */ /* 0x000fe20000000800 */
[-C--:B------:R-:W-:Y:S01]  /*0660*/  FFMA R30, R30, R57.reuse, RZ ;  /* 0x000000391e1e7223 */ /* 0x080fe200000000ff */
[-C--:B------:R-:W-:Y:S01]  /*0670*/  FFMA R28, R28, R57.reuse, RZ ;  /* 0x000000391c1c7223 */ /* 0x080fe200000000ff */
[-C--:B------:R-:W-:Y:S01]  /*0680*/  FFMA R14, R14, R57.reuse, RZ ;  /* 0x000000390e0e7223 */ /* 0x080fe200000000ff */
[----:B------:R-:W-:Y:S01]  /*0690*/  STS [R11+0x480], R24 ;  /* 0x000480180b007388 */ /* 0x000fe20000000800 */
[C---:B------:R-:W-:Y:S01]  /*06a0*/  FFMA R6, R20.reuse, R57, RZ ;  /* 0x0000003914067223 */ /* 0x040fe200000000ff */
[----:B------:R-:W-:-:S02]  /*06b0*/  FFMA R23, R20, R5, RZ ;  /* 0x0000000514177223 */ /* 0x000fc400000000ff */
[----:B------:R-:W-:Y:S01]  /*06c0*/  STS [R11+0x540], R26 ;  /* 0x0005401a0b007388 */ /* 0x000fe20000000800 */
[----:B------:R-:W-:Y:S06]  /*06d0*/  BAR.SYNC.DEFER_BLOCKING 0x0 ;  /* 0x0000000000007b1d */ /* 0x000fec0000010000 */
[----:B------:R-:W3:Y:S04]  /*06e0*/  LDG.E.CONSTANT R20, desc[UR8][R34.64+0x8] ;  /* 0x0000080822147981 */ /* 0x000ee8000c1e9900 */
[----:B-1----:R-:W4:Y:S04]  /*06f0*/  LDG.E.CONSTANT R38, desc[UR8][R34.64+0xb48] ;  /* 0x000b480822267981 */ /* 0x002f28000c1e9900 */
[----:B--2---:R-:W2:Y:S04]  /*0700*/  LDG.E.CONSTANT R60, desc[UR8][R34.64+0x1a48] ;  /* 0x001a4808223c7981 */ /* 0x004ea8000c1e9900 */
[----:B------:R-:W-:Y:S04]  /*0710*/  LDS.128 R24, [UR4] ;  /* 0x00000004ff187984 */ /* 0x000fe80008000c00 */
[----:B------:R-:W0:Y:S04]  /*0720*/  LDS R19, [R11+0xc0] ;  /* 0x0000c0000b137984 */ /* 0x000e280000000800 */
[----:B------:R-:W1:Y:S04]  /*0730*/  LDS R53, [UR4+0x10] ;  /* 0x00001004ff357984 */ /* 0x000e680008000800 */
[----:B------:R-:W5:Y:S04]  /*0740*/  LDS R7, [R11+0x180] ;  /* 0x000180000b077984 */ /* 0x000f680000000800 */
[----:B------:R-:W5:Y:S04]  /*0750*/  LDS R61, [R11] ;  /* 0x000000000b3d7984 */ /* 0x000f680000000800 */
[----:B------:R-:W5:Y:S01]  /*0760*/  LDS R5, [R11+0x240] ;  /* 0x000240000b057984 */ /* 0x000f620000000800 */
[C---:B0-----:R-:W-:Y:S01]  /*0770*/  FFMA R37, R24.reuse, R19, R37 ;  /* 0x0000001318257223 */ /* 0x041fe20000000025 */
[C---:B------:R-:W-:Y:S01]  /*0780*/  FFMA R57, R19.reuse, R25, R16 ;  /* 0x0000001913397223 */ /* 0x040fe20000000010 */
[CC--:B------:R-:W-:Y:S01]  /*0790*/  FFMA R45, R19.reuse, R26.reuse, R45 ;  /* 0x0000001a132d7223 */ /* 0x0c0fe2000000002d */
[C---:B------:R-:W-:Y:S01]  /*07a0*/  FFMA R52, R19.reuse, R27, R52 ;  /* 0x0000001b13347223 */ /* 0x040fe20000000034 */
[----:B-1----:R-:W-:Y:S01]  /*07b0*/  FFMA R19, R19, R53, R18 ;  /* 0x0000003513137223 */ /* 0x002fe20000000012 */
[----:B------:R-:W0:Y:S01]  /*07c0*/  LDS R16, [R11+0x540] ;  /* 0x000540000b107984 */ /* 0x000e220000000800 */
[C---:B-----5:R-:W-:Y:S01]  /*07d0*/  FFMA R18, R24.reuse, R7, R43 ;  /* 0x0000000718127223 */ /* 0x060fe2000000002b */
[C---:B------:R-:W-:Y:S01]  /*07e0*/  FFMA R46, R7.reuse, R25, R46 ;  /* 0x00000019072e7223 */ /* 0x040fe2000000002e */
[CC--:B------:R-:W-:Y:S01]  /*07f0*/  FFMA R43, R7.reuse, R26.reuse, R59 ;  /* 0x0000001a072b7223 */ /* 0x0c0fe2000000003b */
[C---:B------:R-:W-:Y:S01]  /*0800*/  FFMA R50, R7.reuse, R27, R50 ;  /* 0x0000001b07327223 */ /* 0x040fe20000000032 */
[----:B------:R-:W-:Y:S01]  /*0810*/  FFMA R48, R7, R53, R48 ;  /* 0x0000003507307223 */ /* 0x000fe20000000030 */
[C---:B------:R-:W-:Y:S01]  /*0820*/  FFMA R47, R24.reuse, R61, R47 ;  /* 0x0000003d182f7223 */ /* 0x040fe2000000002f */
[----:B------:R-:W1:Y:S01]  /*0830*/  LDS R7, [R11+0x3c0] ;  /* 0x0003c0000b077984 */ /* 0x000e620000000800 */
[C---:B------:R-:W-:Y:S01]  /*0840*/  FFMA R56, R61.reuse, R25, R56 ;  /* 0x000000193d387223 */ /* 0x040fe20000000038 */
[CC--:B------:R-:W-:Y:S01]  /*0850*/  FFMA R49, R61.reuse, R26.reuse, R49 ;  /* 0x0000001a3d317223 */ /* 0x0c0fe20000000031 */
[C---:B------:R-:W-:Y:S01]  /*0860*/  FFMA R58, R61.reuse, R27, R58 ;  /* 0x0000001b3d3a7223 */ /* 0x040fe2000000003a */
[----:B------:R-:W-:Y:S01]  /*0870*/  FFMA R61, R61, R53, R22 ;  /* 0x000000353d3d7223 */ /* 0x000fe20000000016 */
[----:B------:R-:W5:Y:S04]  /*0880*/  LDS R59, [R11+0x300] ;  /* 0x000300000b3b7984 */ /* 0x000f680000000800 */
[----:B------:R-:W5:Y:S01]  /*0890*/  LDS R22, [R11+0x480] ;  /* 0x000480000b167984 */ /* 0x000f620000000800 */
[C---:B------:R-:W-:Y:S01]  /*08a0*/  FFMA R31, R24.reuse, R5, R31 ;  /* 0x00000005181f7223 */ /* 0x040fe2000000001f */
[C---:B------:R-:W-:Y:S01]  /*08b0*/  FFMA R2, R5.reuse, R25, R2 ;  /* 0x0000001905027223 */ /* 0x040fe20000000002 */
[C---:B------:R-:W-:Y:S01]  /*08c0*/  FFMA R41, R5.reuse, R26, R41 ;  /* 0x0000001a05297223 */ /* 0x040fe20000000029 */
[C---:B------:R-:W-:Y:S01]  /*08d0*/  FFMA R44, R5.reuse, R27, R44 ;  /* 0x0000001b052c7223 */ /* 0x040fe2000000002c */
[----:B------:R-:W-:Y:S01]  /*08e0*/  FFMA R42, R5, R53, R42 ;  /* 0x00000035052a7223 */ /* 0x000fe2000000002a */
[----:B------:R-:W-:Y:S01]  /*08f0*/  BAR.SYNC.DEFER_BLOCKING 0x0 ;  /* 0x0000000000007b1d */ /* 0x000fe20000010000 */
[C---:B0-----:R-:W-:Y:S01]  /*0900*/  FFMA R13, R24.reuse, R16, R13 ;  /* 0x00000010180d7223 */ /* 0x041fe2000000000d */
[C---:B-1----:R-:W-:Y:S01]  /*0910*/  FFMA R5, R24.reuse, R7, R9 ;  /* 0x0000000718057223 */ /* 0x042fe20000000009 */
[CC--:B------:R-:W-:Y:S01]  /*0920*/  FFMA R9, R7.reuse, R26.reuse, R51 ;  /* 0x0000001a07097223 */ /* 0x0c0fe20000000033 */
[C---:B------:R-:W-:Y:S01]  /*0930*/  FFMA R12, R7.reuse, R25, R12 ;  /* 0x00000019070c7223 */ /* 0x040fe2000000000c */
[C---:B------:R-:W-:Y:S01]  /*0940*/  FFMA R10, R7.reuse, R27, R10 ;  /* 0x0000001b070a7223 */ /* 0x040fe2000000000a */
[----:B------:R-:W-:Y:S01]  /*0950*/  FFMA R51, R7, R53, R28 ;  /* 0x0000003507337223 */ /* 0x000fe2000000001c */
[----:B-----5:R-:W-:Y:S01]  /*0960*/  FFMA R29, R24, R59, R29 ;  /* 0x0000003b181d7223 */ /* 0x020fe2000000001d */
[C---:B------:R-:W-:Y:S01]  /*0970*/  FFMA R40, R59.reuse, R25, R40 ;  /* 0x000000193b287223 */ /* 0x040fe20000000028 */
[CC--:B------:R-:W-:Y:S01]  /*0980*/  FFMA R39, R59.reuse, R26.reuse, R39 ;  /* 0x0000001a3b277223 */ /* 0x0c0fe20000000027 */
[C---:B------:R-:W-:Y:S01]  /*0990*/  FFMA R36, R59.reuse, R27, R36 ;  /* 0x0000001b3b247223 */ /* 0x040fe20000000024 */
[C---:B------:R-:W-:Y:S01]  /*09a0*/  FFMA R7, R22.reuse, R26, R17 ;  /* 0x0000001a16077223 */ /* 0x040fe20000000011 */
[C---:B------:R-:W-:Y:S01]  /*09b0*/  FFMA R17, R22.reuse, R53, R14 ;  /* 0x0000003516117223 */ /* 0x040fe2000000000e */
[-C--:B------:R-:W-:Y:S01]  /*09c0*/  FFMA R0, R22, R25.reuse, R0 ;  /* 0x0000001916007223 */ /* 0x080fe20000000000 */
[----:B------:R-:W-:Y:S01]  /*09d0*/  FFMA R14, R16, R25, R23 ;  /* 0x00000019100e7223 */ /* 0x000fe20000000017 */
[----:B------:R-:W-:Y:S01]  /*09e0*/  FFMA R59, R59, R53, R30 ;  /* 0x000000353b3b7223 */ /* 0x000fe2000000001e */
[----:B------:R-:W-:Y:S01]  /*09f0*/  FFMA R3, R24, R22, R3 ;  /* 0x0000001618037223 */ /* 0x000fe20000000003 */
[----:B------:R-:W-:Y:S01]  /*0a00*/  FFMA R4, R22, R27, R4 ;  /* 0x0000001b16047223 */ /* 0x000fe20000000004 */
[C---:B------:R-:W-:Y:S01]  /*0a10*/  FFMA R25, R16.reuse, R26, R15 ;  /* 0x0000001a10197223 */ /* 0x040fe2000000000f */
[----:B------:R-:W5:Y:S04]  /*0a20*/  LDG.E.CONSTANT R30, desc[UR8][R34.64+0x788] ;  /* 0x00078808221e7981 */ /* 0x000f68000c1e9900 */
[----:B------:R-:W5:Y:S04]  /*0a30*/  LDG.E.CONSTANT R26, desc[UR8][R34.64+0x3c8] ;  /* 0x0003c808221a7981 */ /* 0x000f68000c1e9900 */
[----:B------:R-:W5:Y:S04]  /*0a40*/  LDG.E.CONSTANT R22, desc[UR8][R34.64+0xf08] ;  /* 0x000f080822167981 */ /* 0x000f68000c1e9900 */
[----:B------:R-:W5:Y:S04]  /*0a50*/  LDG.E.CONSTANT R24, desc[UR8][R34.64+0x12c8] ;  /* 0x0012c80822187981 */ /* 0x000f68000c1e9900 */
[----:B------:R-:W5:Y:S04]  /*0a60*/  LDG.E.CONSTANT R28, desc[UR8][R34.64+0x1688] ;  /* 0x00168808221c7981 */ /* 0x000f68000c1e9900 */
[----:B------:R-:W-:Y:S01]  /*0a70*/  @!P0 STS [R32], R21 ;  /* 0x0000001520008388 */ /* 0x000fe20000000800 */
[----:B------:R-:W-:-:S03]  /*0a80*/  FFMA R53, R16, R53, R6 ;  /* 0x0000003510357223 */ /* 0x000fc60000000006 */
[----:B------:R-:W5:Y:S04]  /*0a90*/  @!P0 LDG.E.CONSTANT R15, desc[UR8][R54.64+0xc] ;  /* 0x00000c08360f8981 */ /* 0x000f68000c1e9900 */
[----:B---3--:R-:W-:Y:S04]  /*0aa0*/  STS [R11], R20 ;  /* 0x000000140b007388 */ /* 0x008fe80000000800 */
[----:B----4-:R-:W-:Y:S04]  /*0ab0*/  STS [R11+0x240], R38 ;  /* 0x000240260b007388 */ /* 0x010fe80000000800 */
[----:B--2---:R-:W-:Y:S04]  /*0ac0*/  STS [R11+0x540], R60 ;  /* 0x0005403c0b007388 */ /* 0x004fe80000000800 */
[----:B-----5:R0:W-:Y:S04]  /*0ad0*/  STS [R11+0x180], R30 ;  /* 0x0001801e0b007388 */ /* 0x0201e80000000800 */
[----:B------:R-:W-:Y:S04]  /*0ae0*/  STS [R11+0xc0], R26 ;  /* 0x0000c01a0b007388 */ /* 0x000fe80000000800 */
[----:B------:R-:W-:Y:S04]  /*0af0*/  STS [R11+0x300], R22 ;  /* 0x000300160b007388 */ /* 0x000fe80000000800 */
[----:B------:R-:W-:Y:S04]  /*0b00*/  STS [R11+0x3c0], R24 ;  /* 0x0003c0180b007388 */ /* 0x000fe80000000800 */
[----:B------:R-:W-:Y:S01]  /*0b10*/  STS [R11+0x480], R28 ;  /* 0x0004801c0b007388 */ /* 0x000fe20000000800 */
[----:B------:R-:W-:Y:S06]  /*0b20*/  BAR.SYNC.DEFER_BLOCKING 0x0 ;  /* 0x0000000000007b1d */ /* 0x000fec0000010000 */
[----:B------:R-:W-:Y:S04]  /*0b30*/  LDS R60, [R11] ;  /* 0x000000000b3c7984 */ /* 0x000fe80000000800 */
[----:B------:R-:W1:Y:S04]  /*0b40*/  LDS.128 R20, [UR4] ;  /* 0x00000004ff147984 */ /* 0x000e680008000c00 */
[----:B------:R-:W2:Y:S04]  /*0b50*/  LDS R28, [R11+0xc0] ;  /* 0x0000c0000b1c7984 */ /* 0x000ea80000000800 */
[----:B------:R-:W3:Y:S01]  /*0b60*/  LDS R24, [UR4+0x10] ;  /* 0x00001004ff187984 */ /* 0x000ee20008000800 */
[----:B0-----:R-:W-:-:S03]  /*0b70*/  FFMA R30, R16, R27, R33 ;  /* 0x0000001b101e7223 */ /* 0x001fc60000000021 */
[----:B------:R0:W4:Y:S04]  /*0b80*/  @!P0 LDG.E.CONSTANT R33, desc[UR8][R54.64+0x10] ;  /* 0x0000100836218981 */ /* 0x000128000c1e9900 */
[----:B------:R-:W5:Y:S04]  /*0b90*/  LDS R6, [R11+0x240] ;  /* 0x000240000b067984 */ /* 0x000f680000000800 */
[----:B------:R-:W5:Y:S04]  /*0ba0*/  LDS R16, [R11+0x180] ;  /* 0x000180000b107984 */ /* 0x000f680000000800 */
[----:B0-----:R-:W0:Y:S01]  /*0bb0*/  LDS R55, [R11+0x540] ;  /* 0x000540000b377984 */ /* 0x001e220000000800 */
[----:B-1----:R-:W-:Y:S01]  /*0bc0*/  FFMA R47, R20, R60, R47 ;  /* 0x0000003c142f7223 */ /* 0x002fe2000000002f */
[C---:B------:R-:W-:Y:S01]  /*0bd0*/  FFMA R56, R60.reuse, R21, R56 ;  /* 0x000000153c387223 */ /* 0x040fe20000000038 */
[C---:B------:R-:W-:Y:S01]  /*0be0*/  FFMA R49, R60.reuse, R22, R49 ;  /* 0x000000163c317223 */ /* 0x040fe20000000031 */
[----:B------:R-:W-:Y:S01]  /*0bf0*/  FFMA R58, R60, R23, R58 ;  /* 0x000000173c3a7223 */ /* 0x000fe2000000003a */
[----:B--2---:R-:W-:Y:S01]  /*0c00*/  FFMA R37, R20, R28, R37 ;  /* 0x0000001c14257223 */ /* 0x004fe20000000025 */
[C---:B------:R-:W-:Y:S01]  /*0c10*/  FFMA R54, R28.reuse, R21, R57 ;  /* 0x000000151c367223 */ /* 0x040fe20000000039 */
[C---:B------:R-:W-:Y:S01]  /*0c20*/  FFMA R45, R28.reuse, R22, R45 ;  /* 0x000000161c2d7223 */ /* 0x040fe2000000002d */
[----:B------:R-:W-:Y:S01]  /*0c30*/  FFMA R52, R28, R23, R52 ;  /* 0x000000171c347223 */ /* 0x000fe20000000034 */
[-C--:B---3--:R-:W-:Y:S01]  /*0c40*/  FFMA R60, R60, R24.reuse, R61 ;  /* 0x000000183c3c7223 */ /* 0x088fe2000000003d */
[----:B------:R-:W-:Y:S01]  /*0c50*/  FFMA R28, R28, R24, R19 ;  /* 0x000000181c1c7223 */ /* 0x000fe20000000013 */
[----:B------:R-:W1:Y:S04]  /*0c60*/  LDS R61, [R11+0x300] ;  /* 0x000300000b3d7984 */ /* 0x000e680000000800 */
[----:B------:R-:W2:Y:S04]  /*0c70*/  LDS R57, [R11+0x3c0] ;  /* 0x0003c0000b397984 */ /* 0x000ea80000000800 */
[----:B------:R-:W3:Y:S01]  /*0c80*/  LDS R19, [R11+0x480] ;  /* 0x000480000b137984 */ /* 0x000ee20000000800 */
[----:B-----5:R-:W-:Y:S01]  /*0c90*/  FFMA R31, R20, R6, R31 ;  /* 0x00000006141f7223 */ /* 0x020fe2000000001f */
[C---:B------:R-:W-:Y:S01]  /*0ca0*/  FFMA R26, R6.reuse, R21, R2 ;  /* 0x00000015061a7223 */ /* 0x040fe20000000002 */
[C---:B------:R-:W-:Y:S01]  /*0cb0*/  FFMA R41, R6.reuse, R22, R41 ;  /* 0x0000001606297223 */ /* 0x040fe20000000029 */
[C---:B------:R-:W-:Y:S01]  /*0cc0*/  FFMA R44, R6.reuse, R23, R44 ;  /* 0x00000017062c7223 */ /* 0x040fe2000000002c */
[----:B------:R-:W-:Y:S01]  /*0cd0*/  FFMA R42, R6, R24, R42 ;  /* 0x00000018062a7223 */ /* 0x000fe2000000002a */
[----:B------:R-:W-:Y:S01]  /*0ce0*/  FFMA R27, R20, R16, R18 ;  /* 0x00000010141b7223 */ /* 0x000fe20000000012 */
[C---:B------:R-:W-:Y:S01]  /*0cf0*/  FFMA R46, R16.reuse, R21, R46 ;  /* 0x00000015102e7223 */ /* 0x040fe2000000002e */
[C---:B------:R-:W-:Y:S01]  /*0d00*/  FFMA R43, R16.reuse, R22, R43 ;  /* 0x00000016102b7223 */ /* 0x040fe2000000002b */
[C---:B------:R-:W-:Y:S01]  /*0d10*/  FFMA R50, R16.reuse, R23, R50 ;  /* 0x0000001710327223 */ /* 0x040fe20000000032 */
[----:B------:R-:W-:Y:S01]  /*0d20*/  FFMA R48, R16, R24, R48 ;  /* 0x0000001810307223 */ /* 0x000fe20000000030 */
[C---:B0-----:R-:W-:Y:S01]  /*0d30*/  FFMA R14, R55.reuse, R21, R14 ;  /* 0x00000015370e7223 */ /* 0x041fe2000000000e */
[-C--:B------:R-:W-:Y:S01]  /*0d40*/  FFMA R25, R55, R22.reuse, R25 ;  /* 0x0000001637197223 */ /* 0x080fe20000000019 */
[----:B------:R-:W5:Y:S04]  /*0d50*/  LDG.E.CONSTANT R16, desc[UR8][R34.64+0x12cc] ;  /* 0x0012cc0822107981 */ /* 0x000f68000c1e9900 */
[----:B------:R-:W4:Y:S01]  /*0d60*/  LDG.E.CONSTANT R18, desc[UR8][R34.64+0x168c] ;  /* 0x00168c0822127981 */ /* 0x000f22000c1e9900 */
[----:B------:R-:W-:Y:S01]  /*0d70*/  BAR.SYNC.DEFER_BLOCKING 0x0 ;  /* 0x0000000000007b1d */ /* 0x000fe20000010000 */
[C---:B-1----:R-:W-:Y:S01]  /*0d80*/  FFMA R29, R20.reuse, R61, R29 ;  /* 0x0000003d141d7223 */ /* 0x042fe2000000001d */
[C---:B------:R-:W-:Y:S01]  /*0d90*/  FFMA R40, R61.reuse, R21, R40 ;  /* 0x000000153d287223 */ /* 0x040fe20000000028 */
[C---:B------:R-:W-:Y:S01]  /*0da0*/  FFMA R39, R61.reuse, R22, R39 ;  /* 0x000000163d277223 */ /* 0x040fe20000000027 */
[C---:B------:R-:W-:Y:S01]  /*0db0*/  FFMA R36, R61.reuse, R23, R36 ;  /* 0x000000173d247223 */ /* 0x040fe20000000024 */
[----:B------:R-:W-:Y:S01]  /*0dc0*/  FFMA R38, R61, R24, R59 ;  /* 0x000000183d267223 */ /* 0x000fe2000000003b */
[C---:B--2---:R-:W-:Y:S01]  /*0dd0*/  FFMA R5, R20.reuse, R57, R5 ;  /* 0x0000003914057223 */ /* 0x044fe20000000005 */
[C---:B------:R-:W-:Y:S01]  /*0de0*/  FFMA R12, R57.reuse, R21, R12 ;  /* 0x00000015390c7223 */ /* 0x040fe2000000000c */
[C---:B------:R-:W-:Y:S01]  /*0df0*/  FFMA R9, R57.reuse, R22, R9 ;  /* 0x0000001639097223 */ /* 0x040fe20000000009 */
[C---:B------:R-:W-:Y:S01]  /*0e00*/  FFMA R10, R57.reuse, R23, R10 ;  /* 0x00000017390a7223 */ /* 0x040fe2000000000a */
[----:B------:R-:W-:Y:S01]  /*0e10*/  FFMA R6, R57, R24, R51 ;  /* 0x0000001839067223 */ /* 0x000fe20000000033 */
[C---:B---3--:R-:W-:Y:S01]  /*0e20*/  FFMA R0, R19.reuse, R21, R0 ;  /* 0x0000001513007223 */ /* 0x048fe20000000000 */
[C---:B------:R-:W-:Y:S01]  /*0e30*/  FFMA R7, R19.reuse, R22, R7 ;  /* 0x0000001613077223 */ /* 0x040fe20000000007 */
[CC--:B------:R-:W-:Y:S01]  /*0e40*/  FFMA R2, R19.reuse, R24.reuse, R17 ;  /* 0x0000001813027223 */ /* 0x0c0fe20000000011 */
[----:B------:R-:W2:Y:S04]  /*0e50*/  LDG.E.CONSTANT R22, desc[UR8][R34.64+0xc] ;  /* 0x00000c0822167981 */ /* 0x000ea8000c1e9900 */
[----:B------:R-:W3:Y:S04]  /*0e60*/  LDG.E.CONSTANT R21, desc[UR8][R34.64+0x3cc] ;  /* 0x0003cc0822157981 */ /* 0x000ee8000c1e9900 */
[----:B------:R-:W3:Y:S04]  /*0e70*/  LDG.E.CONSTANT R57, desc[UR8][R34.64+0x78c] ;  /* 0x00078c0822397981 */ /* 0x000ee8000c1e9900 */
[----:B------:R-:W3:Y:S04]  /*0e80*/  LDG.E.CONSTANT R59, desc[UR8][R34.64+0xb4c] ;  /* 0x000b4c08223b7981 */ /* 0x000ee8000c1e9900 */
[----:B------:R-:W3:Y:S04]  /*0e90*/  LDG.E.CONSTANT R61, desc[UR8][R34.64+0xf0c] ;  /* 0x000f0c08223d7981 */ /* 0x000ee8000c1e9900 */
[----:B------:R-:W3:Y:S04]  /*0ea0*/  LDG.E.CONSTANT R17, desc[UR8][R34.64+0x1a4c] ;  /* 0x001a4c0822117981 */ /* 0x000ee8000c1e9900 */
[----:B------:R-:W-:Y:S01]  /*0eb0*/  @!P0 STS [R32], R15 ;  /* 0x0000000f20008388 */ /* 0x000fe20000000800 */
[C---:B------:R-:W-:Y:S01]  /*0ec0*/  FFMA R3, R20.reuse, R19, R3 ;  /* 0x0000001314037223 */ /* 0x040fe20000000003 */
[-C--:B------:R-:W-:Y:S01]  /*0ed0*/  FFMA R4, R19, R23.reuse, R4 ;  /* 0x0000001713047223 */ /* 0x080fe20000000004 */
[C---:B------:R-:W-:Y:S01]  /*0ee0*/  FFMA R30, R55.reuse, R23, R30 ;  /* 0x00000017371e7223 */ /* 0x040fe2000000001e */
[----:B------:R-:W-:Y:S01]  /*0ef0*/  FFMA R13, R20, R55, R13 ;  /* 0x00000037140d7223 */ /* 0x000fe2000000000d */
[----:B------:R-:W-:Y:S01]  /*0f00*/  FFMA R24, R55, R24, R53 ;  /* 0x0000001837187223 */ /* 0x000fe20000000035 */
[----:B------:R-:W3:Y:S04]  /*0f10*/  LDG.E.CONSTANT R20, desc[UR8][R34.64+0x10] ;  /* 0x0000100822147981 */ /* 0x000ee8000c1e9900 */
[----:B-----5:R-:W-:Y:S04]  /*0f20*/  STS [R11+0x3c0], R16 ;  /* 0x0003c0100b007388 */ /* 0x020fe80000000800 */
[----:B----4-:R-:W-:Y:S04]  /*0f30*/  STS [R11+0x480], R18 ;  /* 0x000480120b007388 */ /* 0x010fe80000000800 */
[----:B--2---:R0:W-:Y:S04]  /*0f40*/  STS [R11], R22 ;  /* 0x000000160b007388 */ /* 0x0041e80000000800 */
[----:B---3--:R-:W-:Y:S04]  /*0f50*/  STS [R11+0xc0], R21 ;  /* 0x0000c0150b007388 */ /* 0x008fe80000000800 */
[----:B------:R-:W-:Y:S04]  /*0f60*/  STS [R11+0x180], R57 ;  /* 0x000180390b007388 */ /* 0x000fe80000000800 */
[----:B------:R-:W-:Y:S04]  /*0f70*/  STS [R11+0x240], R59 ;  /* 0x0002403b0b007388 */ /* 0x000fe80000000800 */
[----:B------:R-:W-:Y:S04]  /*0f80*/  STS [R11+0x300], R61 ;  /* 0x0003003d0b007388 */ /* 0x000fe80000000800 */
[----:B------:R-:W-:Y:S01]  /*0f90*/  STS [R11+0x540], R17 ;  /* 0x000540110b007388 */ /* 0x000fe20000000800 */
[----:B------:R-:W-:Y:S06]  /*0fa0*/  BAR.SYNC.DEFER_BLOCKING 0x0 ;  /* 0x0000000000007b1d */ /* 0x000fec0000010000 */
[----:B0-----:R-:W2:Y:S04]  /*0fb0*/  LDG.E.CONSTANT R22, desc[UR8][R34.64+0xf10] ;  /* 0x000f100822167981 */ /* 0x001ea8000c1e9900 */
[----:B------:R-:W-:Y:S04]  /*0fc0*/  LDS R51, [R11] ;  /* 0x000000000b337984 */ /* 0x000fe80000000800 */
[----:B------:R-:W0:Y:S04]  /*0fd0*/  LDS.128 R16, [UR4] ;  /* 0x00000004ff107984 */ /* 0x000e280008000c00 */
[----:B------:R-:W1:Y:S04]  /*0fe0*/  LDS R15, [UR4+0x10] ;  /* 0x00001004ff0f7984 */ /* 0x000e680008000800 */
[----:B------:R-:W3:Y:S04]  /*0ff0*/  LDS R21, [R11+0xc0] ;  /* 0x0000c0000b157984 */ /* 0x000ee80000000800 */
[----:B------:R-:W4:Y:S04]  /*1000*/  LDS R23, [R11+0x180] ;  /* 0x000180000b177984 */ /* 0x000f280000000800 */
[----:B------:R-:W5:Y:S04]  /*1010*/  LDS R59, [R11+0x240] ;  /* 0x000240000b3b7984 */ /* 0x000f680000000800 */
[----:B------:R-:W5:Y:S04]  /*1020*/  LDS R61, [R11+0x300] ;  /* 0x000300000b3d7984 */ /* 0x000f680000000800 */
[----:B------:R-:W5:Y:S04]  /*1030*/  LDS R53, [R11+0x3c0] ;  /* 0x0003c0000b357984 */ /* 0x000f680000000800 */
[----:B------:R-:W5:Y:S04]  /*1040*/  LDS R55, [R11+0x480] ;  /* 0x000480000b377984 */ /* 0x000f680000000800 */
[----:B------:R-:W5:Y:S01]  /*1050*/  LDS R57, [R11+0x540] ;  /* 0x000540000b397984 */ /* 0x000f620000000800 */
[----:B------:R-:W-:Y:S01]  /*1060*/  BAR.SYNC.DEFER_BLOCKING 0x0 ;  /* 0x0000000000007b1d */ /* 0x000fe20000010000 */
[----:B0-----:R-:W-:Y:S01]  /*1070*/  FFMA R47, R16, R51, R47 ;  /* 0x00000033102f7223 */ /* 0x001fe2000000002f */
[C---:B------:R-:W-:Y:S01]  /*1080*/  FFMA R56, R51.reuse, R17, R56 ;  /* 0x0000001133387223 */ /* 0x040fe20000000038 */
[C---:B------:R-:W-:Y:S01]  /*1090*/  FFMA R49, R51.reuse, R18, R49 ;  /* 0x0000001233317223 */ /* 0x040fe20000000031 */
[C---:B------:R-:W-:Y:S01]  /*10a0*/  FFMA R58, R51.reuse, R19, R58 ;  /* 0x00000013333a7223 */ /* 0x040fe2000000003a */
[----:B-1----:R-:W-:-:S02]  /*10b0*/  FFMA R51, R51, R15, R60 ;  /* 0x0000000f33337223 */ /* 0x002fc4000000003c */
[----:B------:R-:W2:Y:S01]  /*10c0*/  LDG.E.CONSTANT R60, desc[UR8][R34.64+0x3d0] ;  /* 0x0003d008223c7981 */ /* 0x000ea2000c1e9900 */
[C---:B---3--:R-:W-:Y:S01]  /*10d0*/  FFMA R37, R16.reuse, R21, R37 ;  /* 0x0000001510257223 */ /* 0x048fe20000000025 */
[C---:B------:R-:W-:Y:S01]  /*10e0*/  FFMA R54, R21.reuse, R17, R54 ;  /* 0x0000001115367223 */ /* 0x040fe20000000036 */
[CC--:B------:R-:W-:Y:S01]  /*10f0*/  FFMA R45, R21.reuse, R18.reuse, R45 ;  /* 0x00000012152d7223 */ /* 0x0c0fe2000000002d */
[C---:B------:R-:W-:Y:S01]  /*1100*/  FFMA R52, R21.reuse, R19, R52 ;  /* 0x0000001315347223 */ /* 0x040fe20000000034 */
[----:B------:R-:W-:Y:S01]  /*1110*/  FFMA R28, R21, R15, R28 ;  /* 0x0000000f151c7223 */ /* 0x000fe2000000001c */
[C---:B----4-:R-:W-:Y:S01]  /*1120*/  FFMA R27, R16.reuse, R23, R27 ;  /* 0x00000017101b7223 */ /* 0x050fe2000000001b */
[C---:B------:R-:W-:Y:S01]  /*1130*/  FFMA R46, R23.reuse, R17, R46 ;  /* 0x00000011172e7223 */ /* 0x040fe2000000002e */
[CC--:B------:R-:W-:Y:S01]  /*1140*/  FFMA R43, R23.reuse, R18.reuse, R43 ;  /* 0x00000012172b7223 */ /* 0x0c0fe2000000002b */
[C---:B------:R-:W-:Y:S01]  /*1150*/  FFMA R50, R23.reuse, R19, R50 ;  /* 0x0000001317327223 */ /* 0x040fe20000000032 */
[----:B------:R-:W-:Y:S01]  /*1160*/  FFMA R48, R23, R15, R48 ;  /* 0x0000000f17307223 */ /* 0x000fe20000000030 */
[C---:B-----5:R-:W-:Y:S01]  /*1170*/  FFMA R31, R16.reuse, R59, R31 ;  /* 0x0000003b101f7223 */ /* 0x060fe2000000001f */
[C---:B------:R-:W-:Y:S01]  /*1180*/  FFMA R26, R59.reuse, R17, R26 ;  /* 0x000000113b1a7223 */ /* 0x040fe2000000001a */
[----:B------:R0:W-:Y:S01]  /*1190*/  @!P0 STS [R32], R33 ;  /* 0x0000002120008388 */ /* 0x0001e20000000800 */
[CC--:B------:R-:W-:Y:S01]  /*11a0*/  FFMA R41, R59.reuse, R18.reuse, R41 ;  /* 0x000000123b297223 */ /* 0x0c0fe20000000029 */
[C---:B------:R-:W-:Y:S01]  /*11b0*/  FFMA R44, R59.reuse, R19, R44 ;  /* 0x000000133b2c7223 */ /* 0x040fe2000000002c */
[----:B------:R-:W-:Y:S01]  /*11c0*/  FFMA R42, R59, R15, R42 ;  /* 0x0000000f3b2a7223 */ /* 0x000fe2000000002a */
[----:B------:R-:W-:Y:S01]  /*11d0*/  FFMA R29, R16, R61, R29 ;  /* 0x0000003d101d7223 */ /* 0x000fe2000000001d */
[C---:B------:R-:W-:Y:S01]  /*11e0*/  FFMA R40, R61.reuse, R17, R40 ;  /* 0x000000113d287223 */ /* 0x040fe20000000028 */
[C---:B------:R-:W-:Y:S01]  /*11f0*/  FFMA R39, R61.reuse, R18, R39 ;  /* 0x000000123d277223 */ /* 0x040fe20000000027 */
[C---:B------:R-:W-:Y:S01]  /*1200*/  FFMA R36, R61.reuse, R19, R36 ;  /* 0x000000133d247223 */ /* 0x040fe20000000024 */
[----:B------:R-:W-:Y:S01]  /*1210*/  FFMA R38, R61, R15, R38 ;  /* 0x0000000f3d267223 */ /* 0x000fe20000000026 */
[----:B------:R-:W3:Y:S04]  /*1220*/  LDG.E.CONSTANT R59, desc[UR8][R34.64+0x790] ;  /* 0x00079008223b7981 */ /* 0x000ee8000c1e9900 */
[----:B------:R-:W4:Y:S04]  /*1230*/  LDG.E.CONSTANT R61, desc[UR8][R34.64+0xb50] ;  /* 0x000b5008223d7981 */ /* 0x000f28000c1e9900 */
[----:B0-----:R-:W5:Y:S04]  /*1240*/  LDG.E.CONSTANT R32, desc[UR8][R34.64+0x12d0] ;  /* 0x0012d00822207981 */ /* 0x001f68000c1e9900 */
[----:B------:R-:W5:Y:S04]  /*1250*/  LDG.E.CONSTANT R21, desc[UR8][R34.64+0x1690] ;  /* 0x0016900822157981 */ /* 0x000f68000c1e9900 */
[----:B------:R0:W5:Y:S01]  /*1260*/  LDG.E.CONSTANT R23, desc[UR8][R34.64+0x1a50] ;  /* 0x001a500822177981 */ /* 0x000162000c1e9900 */
[----:B------:R-:W1:Y:S03]  /*1270*/  S2R R33, SR_TID.X ;  /* 0x0000000000217919 */ /* 0x000e660000002100 */
[----:B------:R-:W-:Y:S01]  /*1280*/  STS [R11], R20 ;  /* 0x000000140b007388 */ /* 0x000fe20000000800 */
[----:B------:R-:W-:-:S02]  /*1290*/  IMAD R8, R8, 0x180, RZ ;  /* 0x0000018008087824 */ /* 0x000fc400078e02ff */
[C---:B------:R-:W-:Y:S01]  /*12a0*/  FFMA R5, R16.reuse, R53, R5 ;  /* 0x0000003510057223 */ /* 0x040fe20000000005 */
[C---:B------:R-:W-:Y:S01]  /*12b0*/  FFMA R12, R53.reuse, R17, R12 ;  /* 0x00000011350c7223 */ /* 0x040fe2000000000c */
[CC--:B------:R-:W-:Y:S01]  /*12c0*/  FFMA R9, R53.reuse, R18.reuse, R9 ;  /* 0x0000001235097223 */ /* 0x0c0fe20000000009 */
[C---:B------:R-:W-:Y:S01]  /*12d0*/  FFMA R10, R53.reuse, R19, R10 ;  /* 0x00000013350a7223 */ /* 0x040fe2000000000a */
[----:B------:R-:W-:Y:S01]  /*12e0*/  FFMA R6, R53, R15, R6 ;  /* 0x0000000f35067223 */ /* 0x000fe20000000006 */
[C---:B0-----:R-:W-:Y:S01]  /*12f0*/  FFMA R35, R16.reuse, R55, R3 ;  /* 0x0000003710237223 */ /* 0x041fe20000000003 */
[C---:B------:R-:W-:Y:S01]  /*1300*/  FFMA R0, R55.reuse, R17, R0 ;  /* 0x0000001137007223 */ /* 0x040fe20000000000 */
[CC--:B------:R-:W-:Y:S01]  /*1310*/  FFMA R7, R55.reuse, R18.reuse, R7 ;  /* 0x0000001237077223 */ /* 0x0c0fe20000000007 */
[----:B------:R-:W-:Y:S01]  /*1320*/  FFMA R4, R55, R19, R4 ;  /* 0x0000001337047223 */ /* 0x000fe20000000004 */
[----:B------:R-:W-:Y:S01]  /*1330*/  FFMA R14, R57, R17, R14 ;  /* 0x00000011390e7223 */ /* 0x000fe2000000000e */
[-C--:B------:R-:W-:Y:S01]  /*1340*/  FFMA R55, R55, R15.reuse, R2 ;  /* 0x0000000f37377223 */ /* 0x080fe20000000002 */
[C---:B------:R-:W-:Y:S01]  /*1350*/  FFMA R24, R57.reuse, R15, R24 ;  /* 0x0000000f39187223 */ /* 0x040fe20000000018 */
[C---:B------:R-:W-:Y:S01]  /*1360*/  FFMA R30, R57.reuse, R19, R30 ;  /* 0x00000013391e7223 */ /* 0x040fe2000000001e */
[----:B------:R-:W0:Y:S01]  /*1370*/  LDC.64 R2, c[0x0][0x390] ;  /* 0x0000e400ff027b82 */ /* 0x000e220000000a00 */
[----:B------:R-:W-:Y:S01]  /*1380*/  FFMA R13, R16, R57, R13 ;  /* 0x00000039100d7223 */ /* 0x000fe2000000000d */
[----:B------:R-:W-:Y:S01]  /*1390*/  FFMA R25, R57, R18, R25 ;  /* 0x0000001239197223 */ /* 0x000fe20000000019 */
[----:B--2---:R-:W-:Y:S04]  /*13a0*/  STS [R11+0x300], R22 ;  /* 0x000300160b007388 */ /* 0x004fe80000000800 */
[----:B------:R-:W-:Y:S04]  /*13b0*/  STS [R11+0xc0], R60 ;  /* 0x0000c03c0b007388 */ /* 0x000fe80000000800 */
[----:B---3--:R-:W-:Y:S04]  /*13c0*/  STS [R11+0x180], R59 ;  /* 0x0001803b0b007388 */ /* 0x008fe80000000800 */
[----:B----4-:R1:W-:Y:S04]  /*13d0*/  STS [R11+0x240], R61 ;  /* 0x0002403d0b007388 */ /* 0x0103e80000000800 */
[----:B-----5:R-:W-:Y:S04]  /*13e0*/  STS [R11+0x3c0], R32 ;  /* 0x0003c0200b007388 */ /* 0x020fe80000000800 */
[----:B------:R-:W-:Y:S04]  /*13f0*/  STS [R11+0x480], R21 ;  /* 0x000480150b007388 */ /* 0x000fe80000000800 */
[----:B------:R-:W-:Y:S01]  /*1400*/  STS [R11+0x540], R23 ;  /* 0x000540170b007388 */ /* 0x000fe20000000800 */
[----:B------:R-:W-:Y:S01]  /*1410*/  BAR.SYNC.DEFER_BLOCKING 0x0 ;  /* 0x0000000000007b1d */ /* 0x000fe20000010000 */
[----:B-1----:R-:W-:-:S05]  /*1420*/  LOP3.LUT R61, R8, R33, RZ, 0xfc, !PT ;  /* 0x00000021083d7212 */ /* 0x002fca00078efcff */
[----:B------:R-:W-:Y:S04]  /*1430*/  LDS R32, [R11] ;  /* 0x000000000b207984 */ /* 0x000fe80000000800 */
[----:B------:R-:W1:Y:S04]  /*1440*/  LDS.128 R20, [UR4] ;  /* 0x00000004ff147984 */ /* 0x000e680008000c00 */
[----:B------:R-:W2:Y:S04]  /*1450*/  LDS R53, [R11+0xc0] ;  /* 0x0000c0000b357984 */ /* 0x000ea80000000800 */
[----:B------:R-:W3:Y:S04]  /*1460*/  LDS R59, [R11+0x180] ;  /* 0x000180000b3b7984 */ /* 0x000ee80000000800 */
[----:B------:R-:W4:Y:S04]  /*1470*/  LDS R17, [R11+0x240] ;  /* 0x000240000b117984 */ /* 0x000f280000000800 */
[----:B------:R-:W5:Y:S04]  /*1480*/  LDS R33, [R11+0x300] ;  /* 0x000300000b217984 */ /* 0x000f680000000800 */
[----:B------:R-:W5:Y:S04]  /*1490*/  LDS R15, [R11+0x3c0] ;  /* 0x0003c0000b0f7984 */ /* 0x000f680000000800 */
[----:B------:R-:W5:Y:S04]  /*14a0*/  LDS R19, [R11+0x540] ;  /* 0x000540000b137984 */ /* 0x000f680000000800 */
[----:B------:R-:W-:Y:S04]  /*14b0*/  LDS R8, [R11+0x480] ;  /* 0x000480000b087984 */ /* 0x000fe80000000800 */
[----:B------:R-:W5:Y:S01]  /*14c0*/  LDS R11, [UR4+0x10] ;  /* 0x00001004ff0b7984 */ /* 0x000f620008000800 */
[----:B0-----:R-:W-:-:S04]  /*14d0*/  IMAD.WIDE.U32 R2, R61, 0x4, R2 ;  /* 0x000000043d027825 */ /* 0x001fc800078e0002 */
[----:B-1----:R-:W-:Y:S01]  /*14e0*/  FFMA R57, R32, R22, R49 ;  /* 0x0000001620397223 */ /* 0x002fe20000000031 */
[----:B------:R-:W-:Y:S01]  /*14f0*/  FFMA R47, R20, R32, R47 ;  /* 0x00000020142f7223 */ /* 0x000fe2000000002f */
[----:B------:R-:W-:Y:S01]  /*1500*/  FFMA R61, R32, R21, R56 ;  /* 0x00000015203d7223 */ /* 0x000fe20000000038 */
[CC--:B--2---:R-:W-:Y:S01]  /*1510*/  FFMA R16, R53.reuse, R22.reuse, R45 ;  /* 0x0000001635107223 */ /* 0x0c4fe2000000002d */
[C---:B------:R-:W-:Y:S01]  /*1520*/  FFMA R37, R20.reuse, R53, R37 ;  /* 0x0000003514257223 */ /* 0x040fe20000000025 */
[----:B------:R-:W-:Y:S01]  /*1530*/  FFMA R49, R53, R21, R54 ;  /* 0x0000001535317223 */ /* 0x000fe20000000036 */
[C---:B---3--:R-:W-:Y:S01]  /*1540*/  FFMA R43, R59.reuse, R22, R43 ;  /* 0x000000163b2b7223 */ /* 0x048fe2000000002b */
[C---:B------:R-:W-:Y:S01]  /*1550*/  FFMA R27, R20.reuse, R59, R27 ;  /* 0x0000003b141b7223 */ /* 0x040fe2000000001b */
[----:B------:R-:W-:Y:S01]  /*1560*/  FFMA R45, R59, R21, R46 ;  /* 0x000000153b2d7223 */ /* 0x000fe2000000002e */
[C---:B----4-:R-:W-:Y:S01]  /*1570*/  FFMA R31, R20.reuse, R17, R31 ;  /* 0x00000011141f7223 */ /* 0x050fe2000000001f */
[C---:B-----5:R-:W-:Y:S01]  /*1580*/  FFMA R29, R20.reuse, R33, R29 ;  /* 0x00000021141d7223 */ /* 0x060fe2000000001d */
[----:B------:R0:W-:Y:S01]  /*1590*/  STG.E desc[UR8][R2.64+0x1980], R43 ;  /* 0x0019802b02007986 */ /* 0x0001e2000c101908 */
[----:B------:R-:W-:-:S03]  /*15a0*/  FFMA R5, R20, R15, R5 ;  /* 0x0000000f14057223 */ /* 0x000fc60000000005 */
[----:B------:R1:W-:Y:S01]  /*15b0*/  STG.E desc[UR8][R2.64], R47 ;  /* 0x0000002f02007986 */ /* 0x0003e2000c101908 */
[----:B------:R-:W-:Y:S01]  /*15c0*/  FFMA R41, R17, R22, R41 ;  /* 0x0000001611297223 */ /* 0x000fe20000000029 */
[----:B------:R-:W-:Y:S02]  /*15d0*/  FFMA R58, R32, R23, R58 ;  /* 0x00000017203a7223 */ /* 0x000fe4000000003a */
[----:B------:R2:W-:Y:S01]  /*15e0*/  STG.E desc[UR8][R2.64+0xc00], R61 ;  /* 0x000c003d02007986 */ /* 0x0005e2000c101908 */
[----:B------:R-:W-:-:S03]  /*15f0*/  FFMA R13, R20, R19, R13 ;  /* 0x00000013140d7223 */ /* 0x000fc6000000000d */
[----:B------:R3:W-:Y:S01]  /*1600*/  STG.E desc[UR8][R2.64+0xc0], R37 ;  /* 0x0000c02502007986 */ /* 0x0007e2000c101908 */
[----:B0-----:R-:W-:Y:S01]  /*1610*/  FFMA R43, R33, R22, R39 ;  /* 0x00000016212b7223 */ /* 0x001fe20000000027 */
[----:B------:R-:W-:Y:S02]  /*1620*/  FFMA R39, R15, R21, R12 ;  /* 0x000000150f277223 */ /* 0x000fe4000000000c */
[----:B------:R0:W-:Y:S01]  /*1630*/  STG.E desc[UR8][R2.64+0xcc0], R49 ;  /* 0x000cc03102007986 */ /* 0x0001e2000c101908 */
[----:B-1----:R-:W-:Y:S01]  /*1640*/  FFMA R47, R53, R23, R52 ;  /* 0x00000017352f7223 */ /* 0x002fe20000000034 */
[----:B------:R-:W-:Y:S02]  /*1650*/  FFMA R51, R32, R11, R51 ;  /* 0x0000000b20337223 */ /* 0x000fe40000000033 */
[----:B------:R1:W-:Y:S01]  /*1660*/  STG.E desc[UR8][R2.64+0x180], R27 ;  /* 0x0001801b02007986 */ /* 0x0003e2000c101908 */
[----:B--2---:R-:W-:Y:S01]  /*1670*/  FFMA R61, R59, R23, R50 ;  /* 0x000000173b3d7223 */ /* 0x004fe20000000032 */
[----:B------:R-:W-:-:S02]  /*1680*/  FFMA R53, R53, R11, R28 ;  /* 0x0000000b35357223 */ /* 0x000fc4000000001c */
[----:B------:R2:W-:Y:S01]  /*1690*/  STG.E desc[UR8][R2.64+0xd80], R45 ;  /* 0x000d802d02007986 */ /* 0x0005e2000c101908 */
[----:B---3--:R-:W-:Y:S01]  /*16a0*/  FFMA R37, R17, R21, R26 ;  /* 0x0000001511257223 */ /* 0x008fe2000000001a */
[----:B------:R-:W-:Y:S02]  /*16b0*/  FFMA R59, R59, R11, R48 ;  /* 0x0000000b3b3b7223 */ /* 0x000fe40000000030 */
[----:B------:R3:W-:Y:S01]  /*16c0*/  STG.E desc[UR8][R2.64+0x240], R31 ;  /* 0x0002401f02007986 */ /* 0x0007e2000c101908 */
[C---:B0-----:R-:W-:Y:S01]  /*16d0*/  FFMA R49, R17.reuse, R23, R44 ;  /* 0x0000001711317223 */ /* 0x041fe2000000002c */
[----:B------:R-:W-:Y:S02]  /*16e0*/  FFMA R17, R17, R11, R42 ;  /* 0x0000000b11117223 */ /* 0x000fe4000000002a */
[----:B------:R0:W-:Y:S01]  /*16f0*/  STG.E desc[UR8][R2.64+0x300], R29 ;  /* 0x0003001d02007986 */ /* 0x0001e2000c101908 */
[C---:B-1----:R-:W-:Y:S01]  /*1700*/  FFMA R27, R33.reuse, R21, R40 ;  /* 0x00000015211b7223 */ /* 0x042fe20000000028 */
[----:B------:R-:W-:Y:S01]  /*1710*/  FFMA R55, R8, R11, R55 ;  /* 0x0000000b08377223 */ /* 0x000fe20000000037 */
[C---:B--2---:R-:W-:Y:S01]  /*1720*/  FFMA R45, R33.reuse, R23, R36 ;  /* 0x00000017212d7223 */ /* 0x044fe20000000024 */
[----:B------:R1:W-:Y:S01]  /*1730*/  STG.E desc[UR8][R2.64+0x3c0], R5 ;  /* 0x0003c00502007986 */ /* 0x0003e2000c101908 */
[----:B------:R-:W-:Y:S01]  /*1740*/  FFMA R33, R33, R11, R38 ;  /* 0x0000000b21217223 */ /* 0x000fe20000000026 */
[----:B---3--:R-:W-:Y:S01]  /*1750*/  FFMA R31, R15, R23, R10 ;  /* 0x000000170f1f7223 */ /* 0x008fe2000000000a */
[----:B------:R-:W-:Y:S01]  /*1760*/  FFMA R25, R19, R22, R25 ;  /* 0x0000001613197223 */ /* 0x000fe20000000019 */
[----:B------:R-:W-:Y:S01]  /*1770*/  FFMA R35, R20, R8, R35 ;  /* 0x0000000814237223 */ /* 0x000fe20000000023 */
[-C--:B0-----:R-:W-:Y:S01]  /*1780*/  FFMA R29, R15, R22.reuse, R9 ;  /* 0x000000160f1d7223 */ /* 0x081fe20000000009 */
[----:B------:R-:W-:Y:S01]  /*1790*/  FFMA R9, R19, R21, R14 ;  /* 0x0000001513097223 */ /* 0x000fe2000000000e */
[----:B------:R-:W-:Y:S01]  /*17a0*/  FFMA R15, R15, R11, R6 ;  /* 0x0000000b0f0f7223 */ /* 0x000fe20000000006 */
[C---:B------:R-:W-:Y:S01]  /*17b0*/  FFMA R21, R8.reuse, R21, R0 ;  /* 0x0000001508157223 */ /* 0x040fe20000000000 */
[C---:B------:R-:W-:Y:S01]  /*17c0*/  FFMA R7, R8.reuse, R22, R7 ;  /* 0x0000001608077223 */ /* 0x040fe20000000007 */
[CC--:B-1----:R-:W-:Y:S01]  /*17d0*/  FFMA R5, R19.reuse, R23.reuse, R30 ;  /* 0x0000001713057223 */ /* 0x0c2fe2000000001e */
[----:B------:R-:W-:Y:S01]  /*17e0*/  FFMA R23, R8, R23, R4 ;  /* 0x0000001708177223 */ /* 0x000fe20000000004 */
[----:B------:R-:W-:Y:S01]  /*17f0*/  FFMA R11, R19, R11, R24 ;  /* 0x0000000b130b7223 */ /* 0x000fe20000000018 */
[----:B------:R-:W-:Y:S04]  /*1800*/  STG.E desc[UR8][R2.64+0x1800], R57 ;  /* 0x0018003902007986 */ /* 0x000fe8000c101908 */
        /* <DEDUP_REMOVED lines=28> */
[----:B------:R-:W-:Y:S01]  /*19d0*/  STG.E desc[UR8][R2.64+0x3540], R11 ;  /* 0x0035400b02007986 */ /* 0x000fe2000c101908 */
[----:B------:R-:W-:Y:S05]  /*19e0*/  EXIT ;  /* 0x000000000000794d */ /* 0x000fea0003800000 */
.L_x_0:
[----:B------:R-:W-:-:S00]  /*19f0*/  BRA `(.L_x_0) ;  /* 0xfffffffc00fc7947 */ /* 0x000fc0000383ffff */
[----:B------:R-:W-:-:S00]  /*1a00*/  NOP ;  /* 0x0000000000007918 */ /* 0x000fc00000000000 */
[----:B------:R-:W-:-:S00]  /*1a10*/  NOP ;  /* 0x0000000000007918 */ /* 0x000fc00000000000 */
[----:B------:R-:W-:-:S00]  /*1a20*/  NOP ;  /* 0x0000000000007918 */ /* 0x000fc00000000000 */
[----:B------:R-:W-:-:S00]  /*1a30*/  NOP ;  /* 0x0000000000007918 */ /* 0x000fc00000000000 */
[----:B------:R-:W-:-:S00]  /*1a40*/  NOP ;  /* 0x0000000000007918 */ /* 0x000fc00000000000 */
[----:B------:R-:W-:-:S00]  /*1a50*/  NOP ;  /* 0x0000000000007918 */ /* 0x000fc00000000000 */
[----:B------:R-:W-:-:S00]  /*1a60*/  NOP ;  /* 0x0000000000007918 */ /* 0x000fc00000000000 */
[----:B------:R-:W-:-:S00]  /*1a70*/  NOP ;  /* 0x0000000000007918 */ /* 0x000fc00000000000 */
.L_x_1:


//--------------------- .nv.shared.candidate0     --------------------------
	.section	.nv.shared.candidate0,"aw",@nobits
	.sectionflags	@""
	.align	4
.nv.shared.candidate0:
	.zero		2580


//--------------------- .nv.shared.reserved.0     --------------------------
	.section	.nv.shared.reserved.0,"aw",@nobits
	.weak		__nv_reservedSMEM_offset_0_alias
	.size		__nv_reservedSMEM_offset_0_alias, 0, 64
	.other		__nv_reservedSMEM_offset_0_alias,@"STO_CUDA_RESERVED_SHARED STV_DEFAULT"
__nv_reservedSMEM_offset_0_alias:
	.zero		0
	.zero		64


//--------------------- .nv.constant0.candidate0  --------------------------
	.section	.nv.constant0.candidate0,"a",@progbits
	.sectionflags	@""
	.align	4
.nv.constant0.candidate0:
	.zero		920


//--------------------- SYMBOLS --------------------------

	.type		.nv.reservedSmem.offset0,@object
	.size		.nv.reservedSmem.offset0,0x4
	.type		.nv.reservedSmem.cap,@object
	.size		.nv.reservedSmem.cap,0x4
